	.headerflags	@"EF_CUDA_TEXMODE_UNIFIED EF_CUDA_64BIT_ADDRESS EF_CUDA_SM86 EF_CUDA_VIRTUAL_SM(EF_CUDA_SM86)"
	.elftype	@"ET_EXEC"


//--------------------- .nv.info                  --------------------------
	.section	.nv.info,"",@"SHT_CUDA_INFO"
	.align	4


	//----- nvinfo : EIATTR_REGCOUNT
	.align		4
        /*0000*/ 	.byte	0x04, 0x2f
        /*0002*/ 	.short	(.L_1 - .L_0)
	.align		4
.L_0:
        /*0004*/ 	.word	index@(triton_mm)
        /*0008*/ 	.word	0x000000ff


	//----- nvinfo : EIATTR_MIN_STACK_SIZE
	.align		4
.L_1:
        /*000c*/ 	.byte	0x04, 0x12
        /*000e*/ 	.short	(.L_3 - .L_2)
	.align		4
.L_2:
        /*0010*/ 	.word	index@(triton_mm)
        /*0014*/ 	.word	0x00000000


	//----- nvinfo : EIATTR_FRAME_SIZE
	.align		4
.L_3:
        /*0018*/ 	.byte	0x04, 0x11
        /*001a*/ 	.short	(.L_5 - .L_4)
	.align		4
.L_4:
        /*001c*/ 	.word	index@(triton_mm)
        /*0020*/ 	.word	0x00000000


	//----- nvinfo : EIATTR_MIN_STACK_SIZE
	.align		4
.L_5:
        /*0024*/ 	.byte	0x04, 0x12
        /*0026*/ 	.short	(.L_7 - .L_6)
	.align		4
.L_6:
        /*0028*/ 	.word	index@(triton_mm)
        /*002c*/ 	.word	0x00000000
.L_7:


//--------------------- .nv.info.triton_mm        --------------------------
	.section	.nv.info.triton_mm,"",@"SHT_CUDA_INFO"
	.sectionflags	@""
	.align	4


	//----- nvinfo : EIATTR_CUDA_API_VERSION
	.align		4
        /*0000*/ 	.byte	0x04, 0x37
        /*0002*/ 	.short	(.L_9 - .L_8)
.L_8:
        /*0004*/ 	.word	0x0000007c


	//----- nvinfo : EIATTR_SW2861232_WAR
	.align		4
.L_9:
        /*0008*/ 	.byte	0x01, 0x35
	.zero		2


	//----- nvinfo : EIATTR_PARAM_CBANK
	.align		4
        /*000c*/ 	.byte	0x04, 0x0a
        /*000e*/ 	.short	(.L_11 - .L_10)
	.align		4
.L_10:
        /*0010*/ 	.word	index@(.nv.constant0.triton_mm)
        /*0014*/ 	.short	0x0160
        /*0016*/ 	.short	0x0020


	//----- nvinfo : EIATTR_CBANK_PARAM_SIZE
	.align		4
.L_11:
        /*0018*/ 	.byte	0x03, 0x19
        /*001a*/ 	.short	0x0020


	//----- nvinfo : EIATTR_KPARAM_INFO
	.align		4
        /*001c*/ 	.byte	0x04, 0x17
        /*001e*/ 	.short	(.L_13 - .L_12)
.L_12:
        /*0020*/ 	.word	0x00000000
        /*0024*/ 	.short	0x0003
        /*0026*/ 	.short	0x0018
        /*0028*/ 	.byte	0x00, 0xf4, 0x21, 0x00


	//----- nvinfo : EIATTR_KPARAM_INFO
	.align		4
.L_13:
        /*002c*/ 	.byte	0x04, 0x17
        /*002e*/ 	.short	(.L_15 - .L_14)
.L_14:
        /*0030*/ 	.word	0x00000000
        /*0034*/ 	.short	0x0002
        /*0036*/ 	.short	0x0010
        /*0038*/ 	.byte	0x00, 0xf4, 0x21, 0x00


	//----- nvinfo : EIATTR_KPARAM_INFO
	.align		4
.L_15:
        /*003c*/ 	.byte	0x04, 0x17
        /*003e*/ 	.short	(.L_17 - .L_16)
.L_16:
        /*0040*/ 	.word	0x00000000
        /*0044*/ 	.short	0x0001
        /*0046*/ 	.short	0x0008
        /*0048*/ 	.byte	0x00, 0xf4, 0x21, 0x00


	//----- nvinfo : EIATTR_KPARAM_INFO
	.align		4
.L_17:
        /*004c*/ 	.byte	0x04, 0x17
        /*004e*/ 	.short	(.L_19 - .L_18)
.L_18:
        /*0050*/ 	.word	0x00000000
        /*0054*/ 	.short	0x0000
        /*0056*/ 	.short	0x0000
        /*0058*/ 	.byte	0x00, 0xf4, 0x21, 0x00


	//----- nvinfo : EIATTR_MAXREG_COUNT
	.align		4
.L_19:
        /*005c*/ 	.byte	0x03, 0x1b
        /*005e*/ 	.short	0x00ff


	//----- nvinfo : EIATTR_EXIT_INSTR_OFFSETS
	.align		4
        /*0060*/ 	.byte	0x04, 0x1c
        /*0062*/ 	.short	(.L_21 - .L_20)


	//   ....[0]....
.L_20:
        /*0064*/ 	.word	0x00003c70


	//   ....[1]....
        /*0068*/ 	.word	0x00003cc0


	//----- nvinfo : EIATTR_REQNTID
	.align		4
.L_21:
        /*006c*/ 	.byte	0x04, 0x10
        /*006e*/ 	.short	(.L_23 - .L_22)
.L_22:
        /*0070*/ 	.word	0x00000100
        /*0074*/ 	.word	0x00000001
        /*0078*/ 	.word	0x00000001
.L_23:


//--------------------- .nv.callgraph             --------------------------
	.section	.nv.callgraph,"",@"SHT_CUDA_CALLGRAPH"
	.align	4
	.sectionentsize	8
	.align		4
        /*0000*/ 	.word	0x00000000
	.align		4
        /*0004*/ 	.word	0xffffffff
	.align		4
        /*0008*/ 	.word	0x00000000
	.align		4
        /*000c*/ 	.word	0xfffffffe
	.align		4
        /*0010*/ 	.word	0x00000000
	.align		4
        /*0014*/ 	.word	0xfffffffd
	.align		4
        /*0018*/ 	.word	0x00000000
	.align		4
        /*001c*/ 	.word	0xfffffffc


//--------------------- .nv.rel.action            --------------------------
	.section	.nv.rel.action,"",@"SHT_CUDA_RELOCINFO"
	.align	8
	.sectionentsize	8
        /*0000*/ 	.byte	0x73, 0x00, 0x00, 0x00, 0x00, 0x00, 0x00, 0x00, 0x00, 0x00, 0x00, 0x11, 0x25, 0x00, 0x05, 0x36


//--------------------- .nv.constant0.triton_mm   --------------------------
	.section	.nv.constant0.triton_mm,"a",@progbits
	.sectionflags	@""
	.align	4
.nv.constant0.triton_mm:
	.zero		384


//--------------------- .text.triton_mm           --------------------------
	.section	.text.triton_mm,"ax",@progbits
	.sectionflags	@"SHF_BARRIERS=1"
	.sectioninfo	@"SHI_REGISTERS=255"
	.align	128
        .global         triton_mm
        .type           triton_mm,@function
        .size           triton_mm,(.L_x_2 - triton_mm)
        .other          triton_mm,@"STO_CUDA_ENTRY STV_DEFAULT"
triton_mm:
.text.triton_mm:
[----:B------:R-:W-:Y:S02]  /*0000*/  IMAD.MOV.U32 R1, RZ, RZ, c[0x0][0x28] ;  /* 0x00000a00ff017624 */ /* 0x000fe400078e00ff */
[----:B------:R-:W1:Y:S01]  /*0010*/  S2UR UR14, SR_CTAID.X ;  /* 0x00000000000e79c3 */ /* 0x000e620000002500 */
[----:B------:R-:W2:Y:S01]  /*0020*/  S2R R4, SR_CTAID.X ;  /* 0x0000000000047919 */ /* 0x000ea20000002500 */
[----:B------:R-:W-:Y:S01]  /*0030*/  IMAD.MOV.U32 R8, RZ, RZ, RZ ;  /* 0x000000ffff087224 */ /* 0x000fe200078e00ff */
[----:B------:R-:W-:Y:S01]  /*0040*/  CS2R R116, SRZ ;  /* 0x0000000000747805 */ /* 0x000fe2000001ff00 */
        /* <DEDUP_REMOVED lines=20> */
[----:B-1----:R-:W-:Y:S01]  /*0190*/  UIMAD.WIDE UR4, UR14, 0x2aaaaaab, URZ ;  /* 0x2aaaaaab0e0478a5 */ /* 0x002fe2000f8e023f */
[----:B--2---:R-:W-:Y:S01]  /*01a0*/  IABS R4, R4 ;  /* 0x0000000400047213 */ /* 0x004fe20000000000 */
[----:B------:R-:W-:Y:S01]  /*01b0*/  CS2R R102, SRZ ;  /* 0x0000000000667805 */ /* 0x000fe2000001ff00 */
[----:B------:R-:W-:Y:S01]  /*01c0*/  CS2R R96, SRZ ;  /* 0x0000000000607805 */ /* 0x000fe2000001ff00 */
[----:B------:R-:W-:Y:S01]  /*01d0*/  USHF.R.U32.HI UR4, URZ, 0x1f, UR5 ;  /* 0x0000001f3f047899 */ /* 0x000fe20008011605 */
[----:B------:R1:W2:Y:S01]  /*01e0*/  R2UR UR11, R4 ;  /* 0x00000000040b73c2 */ /* 0x0002a200000e0000 */
[----:B------:R-:W-:Y:S01]  /*01f0*/  CS2R R98, SRZ ;  /* 0x0000000000627805 */ /* 0x000fe2000001ff00 */
[----:B------:R-:W-:Y:S01]  /*0200*/  CS2R R92, SRZ ;  /* 0x00000000005c7805 */ /* 0x000fe2000001ff00 */
[----:B------:R-:W-:Y:S01]  /*0210*/  ULEA.HI.SX32 UR8, UR5, UR4, 0x1b ;  /* 0x0000000405087291 */ /* 0x000fe2000f8fda3f */
[----:B------:R-:W-:Y:S01]  /*0220*/  CS2R R94, SRZ ;  /* 0x00000000005e7805 */ /* 0x000fe2000001ff00 */
[----:B------:R-:W-:Y:S01]  /*0230*/  CS2R R88, SRZ ;  /* 0x0000000000587805 */ /* 0x000fe2000001ff00 */
[----:B------:R-:W-:Y:S01]  /*0240*/  UMOV UR4, 0xfffffff8 ;  /* 0xfffffff800047882 */ /* 0x000fe20000000000 */
[----:B------:R-:W-:Y:S01]  /*0250*/  CS2R R90, SRZ ;  /* 0x00000000005a7805 */ /* 0x000fe2000001ff00 */
[----:B------:R-:W-:Y:S01]  /*0260*/  UIMAD UR4, UR8, UR4, 0xf ;  /* 0x0000000f080474a4 */ /* 0x000fe2000f8e0204 */
[----:B------:R-:W-:Y:S01]  /*0270*/  CS2R R84, SRZ ;  /* 0x0000000000547805 */ /* 0x000fe2000001ff00 */
[----:B------:R-:W-:Y:S01]  /*0280*/  UIMAD UR10, UR8, -0xc0, UR14 ;  /* 0xffffff40080a78a4 */ /* 0x000fe2000f8e020e */
[----:B------:R-:W-:Y:S01]  /*0290*/  CS2R R86, SRZ ;  /* 0x0000000000567805 */ /* 0x000fe2000001ff00 */
[----:B------:R-:W-:Y:S01]  /*02a0*/  UISETP.LT.AND UP0, UPT, UR4, 0x8, UPT ;  /* 0x000000080400788c */ /* 0x000fe2000bf01270 */
[----:B------:R-:W-:Y:S01]  /*02b0*/  CS2R R80, SRZ ;  /* 0x0000000000507805 */ /* 0x000fe2000001ff00 */
[----:B------:R-:W-:Y:S01]  /*02c0*/  CS2R R82, SRZ ;  /* 0x0000000000527805 */ /* 0x000fe2000001ff00 */
[----:B------:R-:W-:Y:S01]  /*02d0*/  CS2R R76, SRZ ;  /* 0x00000000004c7805 */ /* 0x000fe2000001ff00 */
[----:B------:R-:W-:Y:S01]  /*02e0*/  USEL UR9, UR4, 0x8, UP0 ;  /* 0x0000000804097887 */ /* 0x000fe20008000000 */
[----:B------:R-:W-:Y:S01]  /*02f0*/  IMAD.U32 R5, RZ, RZ, UR10 ;  /* 0x0000000aff057e24 */ /* 0x000fe2000f8e00ff */
[----:B------:R-:W-:Y:S01]  /*0300*/  UISETP.GE.AND UP0, UPT, UR14, URZ, UPT ;  /* 0x0000003f0e00728c */ /* 0x000fe2000bf06270 */
[----:B------:R-:W-:Y:S01]  /*0310*/  CS2R R78, SRZ ;  /* 0x00000000004e7805 */ /* 0x000fe2000001ff00 */
[----:B------:R-:W-:Y:S01]  /*0320*/  UMOV UR4, URZ ;  /* 0x0000003f00047c82 */ /* 0x000fe20008000000 */
[----:B------:R-:W-:Y:S01]  /*0330*/  CS2R R68, SRZ ;  /* 0x0000000000447805 */ /* 0x000fe2000001ff00 */
[----:B------:R-:W-:Y:S01]  /*0340*/  IMAD.U32 R3, RZ, RZ, UR9 ;  /* 0x00000009ff037e24 */ /* 0x000fe2000f8e00ff */
[----:B------:R-:W-:Y:S01]  /*0350*/  IABS R5, R5 ;  /* 0x0000000500057213 */ /* 0x000fe20000000000 */
[----:B------:R-:W-:Y:S01]  /*0360*/  ULOP3.LUT UR10, UR10, UR9, URZ, 0x3c, !UPT ;  /* 0x000000090a0a7292 */ /* 0x000fe2000f8e3c3f */
[----:B------:R-:W-:Y:S01]  /*0370*/  CS2R R70, SRZ ;  /* 0x0000000000467805 */ /* 0x000fe2000001ff00 */
[----:B------:R-:W-:Y:S01]  /*0380*/  CS2R R40, SRZ ;  /* 0x0000000000287805 */ /* 0x000fe2000001ff00 */
[-C--:B------:R-:W-:Y:S01]  /*0390*/  IABS R6, R3.reuse ;  /* 0x0000000300067213 */ /* 0x080fe20000000000 */
[----:B------:R3:W4:Y:S01]  /*03a0*/  R2UR UR13, R5 ;  /* 0x00000000050d73c2 */ /* 0x00072200000e0000 */
[----:B------:R-:W-:Y:S01]  /*03b0*/  IABS R3, R3 ;  /* 0x0000000300037213 */ /* 0x000fe20000000000 */
[----:B------:R-:W-:Y:S01]  /*03c0*/  CS2R R42, SRZ ;  /* 0x00000000002a7805 */ /* 0x000fe2000001ff00 */
[----:B------:R-:W-:Y:S01]  /*03d0*/  CS2R R44, SRZ ;  /* 0x00000000002c7805 */ /* 0x000fe2000001ff00 */
[----:B------:R-:W-:Y:S01]  /*03e0*/  CS2R R46, SRZ ;  /* 0x00000000002e7805 */ /* 0x000fe2000001ff00 */
[----:B------:R-:W-:Y:S01]  /*03f0*/  CS2R R48, SRZ ;  /* 0x0000000000307805 */ /* 0x000fe2000001ff00 */
[----:B------:R-:W-:Y:S01]  /*0400*/  CS2R R50, SRZ ;  /* 0x0000000000327805 */ /* 0x000fe2000001ff00 */
[----:B------:R-:W-:Y:S01]  /*0410*/  CS2R R52, SRZ ;  /* 0x0000000000347805 */ /* 0x000fe2000001ff00 */
[----:B------:R1:W2:Y:S01]  /*0420*/  R2UR UR15, R6 ;  /* 0x00000000060f73c2 */ /* 0x0002a200000e0000 */
[----:B------:R-:W-:Y:S01]  /*0430*/  CS2R R54, SRZ ;  /* 0x0000000000367805 */ /* 0x000fe2000001ff00 */
[----:B------:R-:W-:Y:S01]  /*0440*/  CS2R R56, SRZ ;  /* 0x0000000000387805 */ /* 0x000fe2000001ff00 */
[----:B------:R-:W-:Y:S01]  /*0450*/  CS2R R58, SRZ ;  /* 0x00000000003a7805 */ /* 0x000fe2000001ff00 */
[----:B------:R-:W-:Y:S01]  /*0460*/  CS2R R60, SRZ ;  /* 0x00000000003c7805 */ /* 0x000fe2000001ff00 */
[----:B------:R-:W-:Y:S01]  /*0470*/  CS2R R62, SRZ ;  /* 0x00000000003e7805 */ /* 0x000fe2000001ff00 */
[----:B------:R-:W-:Y:S01]  /*0480*/  CS2R R64, SRZ ;  /* 0x0000000000407805 */ /* 0x000fe2000001ff00 */
[----:B------:R-:W-:Y:S01]  /*0490*/  CS2R R66, SRZ ;  /* 0x0000000000427805 */ /* 0x000fe2000001ff00 */
[----:B-1----:R-:W1:Y:S01]  /*04a0*/  S2R R6, SR_TID.X ;  /* 0x0000000000067919 */ /* 0x002e620000002100 */
        /* <DEDUP_REMOVED lines=8> */
[----:B--2---:R-:W2:Y:S01]  /*0530*/  I2F.RP R0, UR15 ;  /* 0x0000000f00007d06 */ /* 0x004ea20008209400 */
[----:B-1----:R-:W-:Y:S01]  /*0540*/  IMAD.SHL.U32 R24, R6, 0x10, RZ ;  /* 0x0000001006187824 */ /* 0x002fe200078e00ff */
[----:B------:R-:W-:-:S02]  /*0550*/  SHF.R.U32.HI R4, RZ, 0x2, R6 ;  /* 0x00000002ff047819 */ /* 0x000fc40000011606 */
[--C-:B------:R-:W-:Y:S02]  /*0560*/  SHF.R.U32.HI R18, RZ, 0x3, R6.reuse ;  /* 0x00000003ff127819 */ /* 0x100fe40000011606 */
[----:B---3--:R-:W-:Y:S02]  /*0570*/  LOP3.LUT R5, R4, 0x10, RZ, 0xc0, !PT ;  /* 0x0000001004057812 */ /* 0x008fe400078ec0ff */
[----:B------:R-:W-:Y:S01]  /*0580*/  SGXT.U32 R18, R18, 0x5 ;  /* 0x000000051212781a */ /* 0x000fe20000000000 */
[----:B--2---:R-:W1:Y:S01]  /*0590*/  MUFU.RCP R0, R0 ;  /* 0x0000000000007308 */ /* 0x004e620000001000 */
[C-C-:B------:R-:W-:Y:S02]  /*05a0*/  LOP3.LUT R7, R5.reuse, 0xf, R6.reuse, 0xf8, !PT ;  /* 0x0000000f05077812 */ /* 0x140fe400078ef806 */
[----:B------:R-:W-:Y:S02]  /*05b0*/  LOP3.LUT R5, R5, 0x8, R6, 0xf8, !PT ;  /* 0x0000000805057812 */ /* 0x000fe400078ef806 */
[----:B------:R-:W-:-:S04]  /*05c0*/  LOP3.LUT R219, R24, 0x70, RZ, 0xc0, !PT ;  /* 0x0000007018db7812 */ /* 0x000fc800078ec0ff */
[----:B------:R-:W-:Y:S02]  /*05d0*/  LOP3.LUT R219, R219, 0x10, R6, 0x78, !PT ;  /* 0x00000010dbdb7812 */ /* 0x000fe400078e7806 */
[----:B-1----:R-:W-:Y:S01]  /*05e0*/  IADD3 R2, R0, 0xffffffe, RZ ;  /* 0x0ffffffe00027810 */ /* 0x002fe20007ffe0ff */
[----:B------:R-:W-:Y:S02]  /*05f0*/  IMAD.MOV R0, RZ, RZ, -R3 ;  /* 0x000000ffff007224 */ /* 0x000fe400078e0a03 */
[----:B------:R-:W-:Y:S02]  /*0600*/  IMAD.SHL.U32 R3, R6, 0x2, RZ ;  /* 0x0000000206037824 */ /* 0x000fe400078e00ff */
[----:B------:R1:W2:Y:S01]  /*0610*/  R2UR UR12, R0 ;  /* 0x00000000000c73c2 */ /* 0x0002a200000e0000 */
[----:B------:R-:W3:Y:S01]  /*0620*/  F2I.FTZ.U32.TRUNC.NTZ R2, R2 ;  /* 0x0000000200027305 */ /* 0x000ee2000021f000 */
[----:B-1----:R-:W-:-:S04]  /*0630*/  LOP3.LUT R0, R24, 0x30, RZ, 0xc0, !PT ;  /* 0x0000003018007812 */ /* 0x002fc800078ec0ff */
[----:B------:R-:W-:Y:S02]  /*0640*/  LOP3.LUT R0, R0, 0x40, RZ, 0xfc, !PT ;  /* 0x0000004000007812 */ /* 0x000fe400078efcff */
[----:B---3--:R1:W3:Y:S02]  /*0650*/  R2UR UR5, R2 ;  /* 0x00000000020573c2 */ /* 0x0082e400000e0000 */
[----:B-1----:R-:W-:-:S04]  /*0660*/  LOP3.LUT R2, R24, 0x40, RZ, 0xc0, !PT ;  /* 0x0000004018027812 */ /* 0x002fc800078ec0ff */
[C---:B------:R-:W-:Y:S02]  /*0670*/  LOP3.LUT R217, R2.reuse, 0x10, R6, 0xf8, !PT ;  /* 0x0000001002d97812 */ /* 0x040fe400078ef806 */
[----:B------:R-:W-:Y:S02]  /*0680*/  LOP3.LUT R9, R2, 0x30, R3, 0xf8, !PT ;  /* 0x0000003002097812 */ /* 0x000fe400078ef803 */
[----:B------:R-:W-:Y:S02]  /*0690*/  LOP3.LUT R217, R0, R217, RZ, 0x3c, !PT ;  /* 0x000000d900d97212 */ /* 0x000fe400078e3cff */
[----:B------:R-:W-:Y:S02]  /*06a0*/  LOP3.LUT R244, R9, R0, RZ, 0x3c, !PT ;  /* 0x0000000009f47212 */ /* 0x000fe400078e3cff */
[----:B------:R-:W-:Y:S02]  /*06b0*/  LOP3.LUT R0, R6, 0x20, RZ, 0xc0, !PT ;  /* 0x0000002006007812 */ /* 0x000fe400078ec0ff */
[----:B------:R-:W-:Y:S01]  /*06c0*/  LOP3.LUT R2, R7, 0x20, R4, 0xf8, !PT ;  /* 0x0000002007027812 */ /* 0x000fe200078ef804 */
[----:B---3--:R-:W-:-:S02]  /*06d0*/  UIADD3 UR6, URZ, -UR5, URZ ;  /* 0x800000053f067290 */ /* 0x008fc4000fffe03f */
[----:B------:R-:W-:Y:S01]  /*06e0*/  IMAD.SHL.U32 R7, R0, 0x2, RZ ;  /* 0x0000000200077824 */ /* 0x000fe200078e00ff */
[----:B------:R-:W-:Y:S01]  /*06f0*/  SHF.R.U32.HI R215, RZ, 0x2, R0 ;  /* 0x00000002ffd77819 */ /* 0x000fe20000011600 */
[----:B------:R-:W-:Y:S01]  /*0700*/  IMAD.SHL.U32 R2, R2, 0x80, RZ ;  /* 0x0000008002027824 */ /* 0x000fe200078e00ff */
[----:B------:R-:W-:Y:S01]  /*0710*/  UIMAD UR6, UR6, UR15, URZ ;  /* 0x0000000f060672a4 */ /* 0x000fe2000f8e023f */
[C---:B------:R-:W-:Y:S02]  /*0720*/  LOP3.LUT R0, R24.reuse, 0x60, RZ, 0xc0, !PT ;  /* 0x0000006018007812 */ /* 0x040fe400078ec0ff */
[----:B------:R-:W-:Y:S01]  /*0730*/  LOP3.LUT R9, R5, 0x20, R4, 0xf8, !PT ;  /* 0x0000002005097812 */ /* 0x000fe200078ef804 */
[----:B------:R-:W-:Y:S01]  /*0740*/  UIMAD.WIDE.U32 UR4, UR5, UR6, UR4 ;  /* 0x00000006050472a5 */ /* 0x000fe2000f8e0004 */
[----:B------:R-:W-:Y:S02]  /*0750*/  LOP3.LUT R5, R3, 0x30, RZ, 0xc0, !PT ;  /* 0x0000003003057812 */ /* 0x000fe400078ec0ff */
[----:B------:R-:W-:-:S02]  /*0760*/  LOP3.LUT R3, R24, 0x10, RZ, 0xc0, !PT ;  /* 0x0000001018037812 */ /* 0x000fc400078ec0ff */
[----:B------:R-:W-:Y:S02]  /*0770*/  LOP3.LUT R0, R0, 0x10, R6, 0xf8, !PT ;  /* 0x0000001000007812 */ /* 0x000fe400078ef806 */
[----:B------:R-:W-:Y:S01]  /*0780*/  UMOV UR6, UR5 ;  /* 0x0000000500067c82 */ /* 0x000fe20008000000 */
[----:B------:R-:W-:Y:S01]  /*0790*/  LOP3.LUT R4, R6, 0x7, RZ, 0xc0, !PT ;  /* 0x0000000706047812 */ /* 0x000fe200078ec0ff */
[----:B------:R-:W-:Y:S01]  /*07a0*/  UIMAD.WIDE.U32 UR4, UR6, UR11, URZ ;  /* 0x0000000b060472a5 */ /* 0x000fe2000f8e003f */
[--C-:B------:R-:W-:Y:S01]  /*07b0*/  LOP3.LUT R216, R0, 0x60, R3.reuse, 0x1e, !PT ;  /* 0x0000006000d87812 */ /* 0x100fe200078e1e03 */
[----:B----4-:R-:W-:Y:S01]  /*07c0*/  UIMAD.WIDE.U32 UR6, UR6, UR13, URZ ;  /* 0x0000000d060672a5 */ /* 0x010fe2000f8e003f */
[----:B------:R-:W-:Y:S01]  /*07d0*/  LOP3.LUT R3, R24, 0x20, R3, 0x2e, !PT ;  /* 0x0000002018037812 */ /* 0x000fe200078e2e03 */
[----:B--2---:R-:W-:Y:S01]  /*07e0*/  UIMAD UR5, UR5, UR12, UR11 ;  /* 0x0000000c050572a4 */ /* 0x004fe2000f8e020b */
[--C-:B------:R-:W-:Y:S01]  /*07f0*/  LOP3.LUT R214, R5, 0x70, R24.reuse, 0x78, !PT ;  /* 0x0000007005d67812 */ /* 0x100fe200078e7818 */
[----:B------:R-:W-:Y:S01]  /*0800*/  UIMAD UR4, UR7, UR12, UR13 ;  /* 0x0000000c070472a4 */ /* 0x000fe2000f8e020d */
[----:B------:R-:W-:Y:S01]  /*0810*/  LOP3.LUT R3, R3, 0x40, R24, 0xf8, !PT ;  /* 0x0000004003037812 */ /* 0x000fe200078ef818 */
[----:B------:R-:W-:Y:S01]  /*0820*/  UISETP.GT.U32.AND UP2, UPT, UR15, UR5, UPT ;  /* 0x000000050f00728c */ /* 0x000fe2000bf44070 */
[--C-:B------:R-:W-:Y:S01]  /*0830*/  LOP3.LUT R213, R215, 0x7, R6.reuse, 0xf8, !PT ;  /* 0x00000007d7d57812 */ /* 0x100fe200078ef806 */
[----:B------:R-:W-:Y:S01]  /*0840*/  UISETP.GT.U32.AND UP1, UPT, UR15, UR4, UPT ;  /* 0x000000040f00728c */ /* 0x000fe2000bf24070 */
[----:B------:R-:W-:Y:S01]  /*0850*/  LOP3.LUT R218, R3, 0x10, R6, 0x78, !PT ;  /* 0x0000001003da7812 */ /* 0x000fe200078e7806 */
[----:B------:R-:W-:Y:S01]  /*0860*/  UMOV UR6, URZ ;  /* 0x0000003f00067c82 */ /* 0x000fe20008000000 */
[----:B------:R-:W-:Y:S01]  /*0870*/  LOP3.LUT R3, R214, R7, RZ, 0x3c, !PT ;  /* 0x00000007d6037212 */ /* 0x000fe200078e3cff */
[----:B------:R-:W-:Y:S01]  /*0880*/  IMAD.SHL.U32 R213, R213, 0x80, RZ ;  /* 0x00000080d5d57824 */ /* 0x000fe200078e00ff */
[----:B------:R-:W-:-:S02]  /*0890*/  LOP3.LUT R0, R9, 0x40, R4, 0xfe, !PT ;  /* 0x0000004009007812 */ /* 0x000fc400078efe04 */
[----:B------:R-:W-:Y:S01]  /*08a0*/  LOP3.LUT R215, R215, 0x40, R4, 0xfe, !PT ;  /* 0x00000040d7d77812 */ /* 0x000fe200078efe04 */
[----:B------:R-:W-:Y:S01]  /*08b0*/  IMAD.MOV.U32 R4, RZ, RZ, RZ ;  /* 0x000000ffff047224 */ /* 0x000fe200078e00ff */
[----:B------:R-:W-:Y:S01]  /*08c0*/  @!UP2 UIADD3 UR5, UR5, -UR15, URZ ;  /* 0x8000000f0505a290 */ /* 0x000fe2000fffe03f */
[----:B------:R-:W-:Y:S01]  /*08d0*/  IMAD R3, R18, 0x80, R3 ;  /* 0x0000008012037824 */ /* 0x000fe200078e0203 */
[----:B------:R-:W-:Y:S01]  /*08e0*/  @!UP1 UIADD3 UR4, UR4, -UR15, URZ ;  /* 0x8000000f04049290 */ /* 0x000fe2000fffe03f */
[----:B------:R-:W-:Y:S01]  /*08f0*/  IMAD.SHL.U32 R215, R215, 0x80, RZ ;  /* 0x00000080d7d77824 */ /* 0x000fe200078e00ff */
[----:B------:R-:W-:Y:S01]  /*0900*/  UISETP.GE.AND UP2, UPT, UR10, URZ, UPT ;  /* 0x0000003f0a00728c */ /* 0x000fe2000bf46270 */
[----:B------:R-:W-:Y:S01]  /*0910*/  IMAD.SHL.U32 R0, R0, 0x80, RZ ;  /* 0x0000008000007824 */ /* 0x000fe200078e00ff */
[----:B------:R-:W-:Y:S01]  /*0920*/  UISETP.GE.U32.AND UP3, UPT, UR4, UR15, UPT ;  /* 0x0000000f0400728c */ /* 0x000fe2000bf66070 */
[C---:B------:R-:W-:Y:S01]  /*0930*/  LOP3.LUT R145, R214.reuse, R213, RZ, 0xfc, !PT ;  /* 0x000000d5d6917212 */ /* 0x040fe200078efcff */
[----:B------:R-:W-:Y:S01]  /*0940*/  UISETP.GT.U32.AND UP4, UPT, UR15, UR5, UPT ;  /* 0x000000050f00728c */ /* 0x000fe2000bf84070 */
[----:B------:R-:W-:Y:S01]  /*0950*/  LOP3.LUT R144, R214, R215, RZ, 0xfc, !PT ;  /* 0x000000d7d6907212 */ /* 0x000fe200078efcff */
[----:B------:R-:W-:Y:S01]  /*0960*/  @!UP1 UIADD3 UR7, UR7, 0x1, URZ ;  /* 0x0000000107079890 */ /* 0x000fe2000fffe03f */
[----:B------:R-:W-:Y:S01]  /*0970*/  LOP3.LUT R252, R2, R219, RZ, 0xfc, !PT ;  /* 0x000000db02fc7212 */ /* 0x000fe200078efcff */
[----:B------:R-:W-:Y:S01]  /*0980*/  ULOP3.LUT UR4, URZ, UR9, URZ, 0x33, !UPT ;  /* 0x000000093f047292 */ /* 0x000fe2000f8e333f */
[-C--:B------:R-:W-:Y:S01]  /*0990*/  LOP3.LUT R251, R218, R2.reuse, RZ, 0xfc, !PT ;  /* 0x00000002dafb7212 */ /* 0x080fe200078efcff */
[----:B------:R-:W-:Y:S01]  /*09a0*/  UISETP.NE.AND UP1, UPT, UR9, URZ, UPT ;  /* 0x0000003f0900728c */ /* 0x000fe2000bf25270 */
[----:B------:R-:W-:-:S02]  /*09b0*/  LOP3.LUT R250, R217, R2, RZ, 0xfc, !PT ;  /* 0x00000002d9fa7212 */ /* 0x000fc400078efcff */
[----:B------:R-:W-:Y:S01]  /*09c0*/  @UP3 UIADD3 UR7, UR7, 0x1, URZ ;  /* 0x0000000107073890 */ /* 0x000fe2000fffe03f */
[----:B------:R-:W-:Y:S01]  /*09d0*/  LOP3.LUT R249, R216, R2, RZ, 0xfc, !PT ;  /* 0x00000002d8f97212 */ /* 0x000fe200078efcff */
[----:B------:R-:W-:Y:S01]  /*09e0*/  @!UP4 UIADD3 UR5, UR5, -UR15, URZ ;  /* 0x8000000f0505c290 */ /* 0x000fe2000fffe03f */
[----:B------:R-:W-:Y:S01]  /*09f0*/  LOP3.LUT R248, R0, R219, RZ, 0xfc, !PT ;  /* 0x000000db00f87212 */ /* 0x000fe200078efcff */
[----:B------:R-:W-:Y:S01]  /*0a00*/  @!UP2 UIADD3 UR7, -UR7, URZ, URZ ;  /* 0x0000003f0707a290 */ /* 0x000fe2000fffe13f */
[-C--:B------:R-:W-:Y:S01]  /*0a10*/  LOP3.LUT R247, R218, R0.reuse, RZ, 0xfc, !PT ;  /* 0x00000000daf77212 */ /* 0x080fe200078efcff */
[----:B------:R-:W-:Y:S01]  /*0a20*/  @!UP0 UIADD3 UR5, -UR5, URZ, URZ ;  /* 0x0000003f05058290 */ /* 0x000fe2000fffe13f */
[----:B------:R-:W-:Y:S01]  /*0a30*/  LOP3.LUT R246, R0, R217, RZ, 0xfc, !PT ;  /* 0x000000d900f67212 */ /* 0x000fe200078efcff */
[----:B------:R-:W-:Y:S01]  /*0a40*/  USEL UR7, UR4, UR7, !UP1 ;  /* 0x0000000704077287 */ /* 0x000fe2000c800000 */
[----:B------:R-:W-:Y:S01]  /*0a50*/  LOP3.LUT R245, R216, R0, RZ, 0xfc, !PT ;  /* 0x00000000d8f57212 */ /* 0x000fe200078efcff */
[----:B------:R-:W-:-:S02]  /*0a60*/  USEL UR4, UR4, UR5, !UP1 ;  /* 0x0000000504047287 */ /* 0x000fc4000c800000 */
[----:B------:R-:W-:Y:S02]  /*0a70*/  USHF.L.U32 UR11, UR7, 0x7, URZ ;  /* 0x00000007070b7899 */ /* 0x000fe4000800063f */
[----:B------:R-:W-:Y:S02]  /*0a80*/  ULEA UR4, UR8, UR4, 0x3 ;  /* 0x0000000408047291 */ /* 0x000fe4000f8e183f */
[----:B------:R-:W-:Y:S02]  /*0a90*/  ULDC.64 UR14, c[0x0][0x118] ;  /* 0x00004600000e7ab9 */ /* 0x000fe40000000a00 */
[----:B------:R-:W-:Y:S01]  /*0aa0*/  LOP3.LUT R20, R18, UR11, RZ, 0xfc, !PT ;  /* 0x0000000b12147c12 */ /* 0x000fe2000f8efcff */
[----:B------:R-:W-:Y:S01]  /*0ab0*/  USHF.L.U32 UR10, UR4, 0x8, URZ ;  /* 0x00000008040a7899 */ /* 0x000fe2000800063f */
[----:B------:R-:W-:Y:S01]  /*0ac0*/  IMAD.U32 R5, RZ, RZ, UR11 ;  /* 0x0000000bff057e24 */ /* 0x000fe2000f8e00ff */
[----:B------:R-:W-:Y:S01]  /*0ad0*/  UMOV UR8, 0x1 ;  /* 0x0000000100087882 */ /* 0x000fe20000000000 */
[----:B------:R-:W-:Y:S01]  /*0ae0*/  IMAD.U32 R21, RZ, RZ, UR11 ;  /* 0x0000000bff157e24 */ /* 0x000fe2000f8e00ff */
[----:B------:R-:W-:Y:S01]  /*0af0*/  UMOV UR9, 0xffffffff ;  /* 0xffffffff00097882 */ /* 0x000fe20000000000 */
[----:B------:R-:W-:Y:S01]  /*0b00*/  IMAD.HI R6, R20, 0x2aaaaaab, RZ ;  /* 0x2aaaaaab14067827 */ /* 0x000fe200078e02ff */
[----:B------:R-:W-:Y:S01]  /*0b10*/  LOP3.LUT R22, R5, 0x40, R18, 0xfe, !PT ;  /* 0x0000004005167812 */ /* 0x000fe200078efe12 */
[----:B------:R-:W-:Y:S01]  /*0b20*/  UMOV UR7, URZ ;  /* 0x0000003f00077c82 */ /* 0x000fe20008000000 */
[----:B------:R-:W-:Y:S01]  /*0b30*/  LOP3.LUT R5, R18, UR10, RZ, 0xfc, !PT ;  /* 0x0000000a12057c12 */ /* 0x000fe2000f8efcff */
[----:B------:R-:W-:Y:S01]  /*0b40*/  IMAD.U32 R7, RZ, RZ, UR10 ;  /* 0x0000000aff077e24 */ /* 0x000fe2000f8e00ff */
[----:B------:R-:W-:Y:S01]  /*0b50*/  SHF.R.U32.HI R25, RZ, 0x1f, R6 ;  /* 0x0000001fff197819 */ /* 0x000fe20000011606 */
[----:B------:R-:W-:Y:S01]  /*0b60*/  IMAD.U32 R9, RZ, RZ, UR10 ;  /* 0x0000000aff097e24 */ /* 0x000fe2000f8e00ff */
[----:B------:R-:W-:Y:S01]  /*0b70*/  LOP3.LUT R21, R21, 0x20, R18, 0xfe, !PT ;  /* 0x0000002015157812 */ /* 0x000fe200078efe12 */
[----:B------:R-:W-:Y:S01]  /*0b80*/  IMAD.HI R4, R5, -0x6e5d4c3b, R4 ;  /* 0x91a2b3c505047827 */ /* 0x000fe200078e0204 */
[--C-:B------:R-:W-:Y:S01]  /*0b90*/  LOP3.LUT R7, R7, 0x20, R18.reuse, 0xfe, !PT ;  /* 0x0000002007077812 */ /* 0x100fe200078efe12 */
[----:B------:R-:W-:Y:S01]  /*0ba0*/  UMOV UR4, URZ ;  /* 0x0000003f00047c82 */ /* 0x000fe20008000000 */
[----:B------:R-:W-:Y:S01]  /*0bb0*/  LOP3.LUT R9, R9, 0x40, R18, 0xfe, !PT ;  /* 0x0000004009097812 */ /* 0x000fe200078efe12 */
[----:B------:R-:W-:Y:S01]  /*0bc0*/  IMAD.U32 R23, RZ, RZ, UR11 ;  /* 0x0000000bff177e24 */ /* 0x000fe2000f8e00ff */
[----:B------:R-:W-:Y:S01]  /*0bd0*/  LEA.HI R27, R6, R25, RZ, 0x17 ;  /* 0x00000019061b7211 */ /* 0x000fe200078fb8ff */
[----:B------:R-:W-:Y:S01]  /*0be0*/  IMAD.MOV.U32 R6, RZ, RZ, RZ ;  /* 0x000000ffff067224 */ /* 0x000fe200078e00ff */
[----:B------:R-:W-:Y:S01]  /*0bf0*/  SHF.R.U32.HI R25, RZ, 0x1f, R4 ;  /* 0x0000001fff197819 */ /* 0x000fe20000011604 */
[----:B------:R-:W-:Y:S01]  /*0c00*/  IMAD.HI R8, R9, -0x6e5d4c3b, R8 ;  /* 0x91a2b3c509087827 */ /* 0x000fe200078e0208 */
[----:B------:R-:W-:Y:S01]  /*0c10*/  LOP3.LUT R23, R23, 0x60, R18, 0xfe, !PT ;  /* 0x0000006017177812 */ /* 0x000fe200078efe12 */
[----:B------:R-:W-:Y:S01]  /*0c20*/  UMOV UR5, URZ ;  /* 0x0000003f00057c82 */ /* 0x000fe20008000000 */
[----:B------:R-:W-:Y:S01]  /*0c30*/  LEA.HI R25, R4, R25, RZ, 0x15 ;  /* 0x0000001904197211 */ /* 0x000fe200078fa8ff */
[----:B------:R-:W-:Y:S01]  /*0c40*/  IMAD.HI R6, R7, -0x6e5d4c3b, R6 ;  /* 0x91a2b3c507067827 */ /* 0x000fe200078e0206 */
[----:B------:R-:W-:-:S02]  /*0c50*/  SHF.R.U32.HI R29, RZ, 0x1f, R8 ;  /* 0x0000001fff1d7819 */ /* 0x000fc40000011608 */
[----:B------:R-:W-:Y:S01]  /*0c60*/  PRMT R4, R21, 0x9910, RZ ;  /* 0x0000991015047816 */ /* 0x000fe200000000ff */
[----:B------:R-:W-:Y:S01]  /*0c70*/  IMAD R20, R27, -0xc00, R20 ;  /* 0xfffff4001b147824 */ /* 0x000fe200078e0214 */
[----:B------:R-:W-:Y:S01]  /*0c80*/  SHF.R.U32.HI R27, RZ, 0x1f, R6 ;  /* 0x0000001fff1b7819 */ /* 0x000fe20000011606 */
[----:B------:R-:W-:Y:S01]  /*0c90*/  IMAD.U32 R11, RZ, RZ, UR10 ;  /* 0x0000000aff0b7e24 */ /* 0x000fe2000f8e00ff */
[----:B------:R-:W-:Y:S01]  /*0ca0*/  LEA.HI R29, R8, R29, RZ, 0x15 ;  /* 0x0000001d081d7211 */ /* 0x000fe200078fa8ff */
[----:B------:R-:W-:Y:S01]  /*0cb0*/  IMAD R4, R4, 0x2aab, RZ ;  /* 0x00002aab04047824 */ /* 0x000fe200078e02ff */
[----:B------:R-:W-:Y:S01]  /*0cc0*/  LEA.HI R27, R6, R27, RZ, 0x15 ;  /* 0x0000001b061b7211 */ /* 0x000fe200078fa8ff */
[----:B------:R-:W-:Y:S01]  /*0cd0*/  IMAD.U32 R15, RZ, RZ, UR10 ;  /* 0x0000000aff0f7e24 */ /* 0x000fe2000f8e00ff */
[----:B------:R-:W-:Y:S01]  /*0ce0*/  PRMT R8, R23, 0x9910, RZ ;  /* 0x0000991017087816 */ /* 0x000fe200000000ff */
[----:B------:R-:W-:Y:S01]  /*0cf0*/  IMAD R29, R29, -0xe10, R9 ;  /* 0xfffff1f01d1d7824 */ /* 0x000fe200078e0209 */
[----:B------:R-:W-:Y:S01]  /*0d00*/  LOP3.LUT R11, R11, 0x60, R18, 0xfe, !PT ;  /* 0x000000600b0b7812 */ /* 0x000fe200078efe12 */
[----:B------:R-:W-:Y:S01]  /*0d10*/  IMAD R27, R27, -0xe10, R7 ;  /* 0xfffff1f01b1b7824 */ /* 0x000fe200078e0207 */
[----:B------:R-:W-:Y:S01]  /*0d20*/  PRMT R6, R22, 0x9910, RZ ;  /* 0x0000991016067816 */ /* 0x000fe200000000ff */
[----:B------:R-:W-:Y:S01]  /*0d30*/  IMAD.MOV.U32 R7, RZ, RZ, R8 ;  /* 0x000000ffff077224 */ /* 0x000fe200078e0008 */
[----:B------:R-:W-:Y:S01]  /*0d40*/  SHF.R.S32.HI R4, RZ, 0x10, R4 ;  /* 0x00000010ff047819 */ /* 0x000fe20000011404 */
[----:B------:R-:W-:Y:S01]  /*0d50*/  IMAD.HI R10, R11, -0x6e5d4c3b, R10 ;  /* 0x91a2b3c50b0a7827 */ /* 0x000fe200078e020a */
[----:B------:R-:W-:-:S02]  /*0d60*/  LOP3.LUT R15, R15, 0xa0, R18, 0xfe, !PT ;  /* 0x000000a00f0f7812 */ /* 0x000fc400078efe12 */
[----:B------:R-:W-:Y:S01]  /*0d70*/  LOP3.LUT R9, R4, 0xffff, RZ, 0xc0, !PT ;  /* 0x0000ffff04097812 */ /* 0x000fe200078ec0ff */
[----:B------:R-:W-:Y:S01]  /*0d80*/  IMAD R7, R7, 0x2aab, RZ ;  /* 0x00002aab07077824 */ /* 0x000fe200078e02ff */
[----:B------:R-:W-:Y:S01]  /*0d90*/  SHF.R.U32.HI R31, RZ, 0x1f, R10 ;  /* 0x0000001fff1f7819 */ /* 0x000fe2000001160a */
[----:B------:R-:W-:Y:S01]  /*0da0*/  IMAD R6, R6, 0x2aab, RZ ;  /* 0x00002aab06067824 */ /* 0x000fe200078e02ff */
[----:B------:R-:W-:Y:S01]  /*0db0*/  SHF.R.U32.HI R4, RZ, 0xf, R9 ;  /* 0x0000000fff047819 */ /* 0x000fe20000011609 */
[----:B------:R-:W-:Y:S01]  /*0dc0*/  IMAD.U32 R13, RZ, RZ, UR10 ;  /* 0x0000000aff0d7e24 */ /* 0x000fe2000f8e00ff */
[----:B------:R-:W-:Y:S01]  /*0dd0*/  SHF.R.S32.HI R7, RZ, 0x10, R7 ;  /* 0x00000010ff077819 */ /* 0x000fe20000011407 */
[----:B------:R-:W-:Y:S01]  /*0de0*/  IMAD.HI R14, R15, -0x6e5d4c3b, R14 ;  /* 0x91a2b3c50f0e7827 */ /* 0x000fe200078e020e */
[----:B------:R-:W-:Y:S02]  /*0df0*/  LEA.HI R31, R10, R31, RZ, 0x15 ;  /* 0x0000001f0a1f7211 */ /* 0x000fe400078fa8ff */
[----:B------:R-:W-:Y:S01]  /*0e00*/  SHF.R.S32.HI R6, RZ, 0x10, R6 ;  /* 0x00000010ff067819 */ /* 0x000fe20000011406 */
[----:B------:R-:W-:Y:S01]  /*0e10*/  IMAD.U32 R17, RZ, RZ, UR10 ;  /* 0x0000000aff117e24 */ /* 0x000fe2000f8e00ff */
[----:B------:R-:W-:Y:S01]  /*0e20*/  LOP3.LUT R8, R7, 0xffff, RZ, 0xc0, !PT ;  /* 0x0000ffff07087812 */ /* 0x000fe200078ec0ff */
[----:B------:R-:W-:Y:S01]  /*0e30*/  IMAD R31, R31, -0xe10, R11 ;  /* 0xfffff1f01f1f7824 */ /* 0x000fe200078e020b */
[----:B------:R-:W-:Y:S01]  /*0e40*/  LOP3.LUT R11, R6, 0xffff, RZ, 0xc0, !PT ;  /* 0x0000ffff060b7812 */ /* 0x000fe200078ec0ff */
[----:B------:R-:W-:Y:S01]  /*0e50*/  IMAD.U32 R19, RZ, RZ, UR10 ;  /* 0x0000000aff137e24 */ /* 0x000fe2000f8e00ff */
[----:B------:R-:W-:Y:S01]  /*0e60*/  LEA.HI R4, R9, R4, RZ, 0x17 ;  /* 0x0000000409047211 */ /* 0x000fe200078fb8ff */
[----:B------:R-:W-:Y:S01]  /*0e70*/  IMAD R9, R27, 0x3000, RZ ;  /* 0x000030001b097824 */ /* 0x000fe200078e02ff */
[----:B------:R-:W-:Y:S01]  /*0e80*/  SHF.R.U32.HI R7, RZ, 0xf, R8 ;  /* 0x0000000fff077819 */ /* 0x000fe20000011608 */
[----:B------:R-:W-:Y:S01]  /*0e90*/  IMAD R25, R25, -0xe10, R5 ;  /* 0xfffff1f019197824 */ /* 0x000fe200078e0205 */
[----:B------:R-:W-:-:S02]  /*0ea0*/  SHF.R.U32.HI R6, RZ, 0xf, R11 ;  /* 0x0000000fff067819 */ /* 0x000fc4000001160b */
[----:B------:R-:W-:Y:S01]  /*0eb0*/  LEA.HI R7, R8, R7, RZ, 0x17 ;  /* 0x0000000708077211 */ /* 0x000fe200078fb8ff */
[----:B------:R-:W-:Y:S01]  /*0ec0*/  IMAD R25, R25, 0x3000, RZ ;  /* 0x0000300019197824 */ /* 0x000fe200078e02ff */
[----:B------:R-:W-:Y:S02]  /*0ed0*/  LOP3.LUT R8, R9, 0x70, R24, 0xf8, !PT ;  /* 0x0000007009087812 */ /* 0x000fe400078ef818 */
[----:B------:R-:W-:Y:S02]  /*0ee0*/  PRMT R4, R4, 0x9910, RZ ;  /* 0x0000991004047816 */ /* 0x000fe400000000ff */
[----:B------:R-:W-:Y:S01]  /*0ef0*/  LEA.HI R6, R11, R6, RZ, 0x17 ;  /* 0x000000060b067211 */ /* 0x000fe200078fb8ff */
[----:B------:R-:W-:Y:S01]  /*0f00*/  IMAD R11, R29, 0x3000, RZ ;  /* 0x000030001d0b7824 */ /* 0x000fe200078e02ff */
[----:B------:R-:W-:Y:S01]  /*0f10*/  IADD3 R26, P6, R8, c[0x0][0x160], RZ ;  /* 0x00005800081a7a10 */ /* 0x000fe20007fde0ff */
[----:B------:R-:W-:Y:S01]  /*0f20*/  IMAD R4, R4, 0xc00, RZ ;  /* 0x00000c0004047824 */ /* 0x000fe200078e02ff */
[----:B------:R-:W-:-:S02]  /*0f30*/  LOP3.LUT R13, R13, 0x80, R18, 0xfe, !PT ;  /* 0x000000800d0d7812 */ /* 0x000fc400078efe12 */
[----:B------:R-:W-:Y:S02]  /*0f40*/  SHF.R.U32.HI R33, RZ, 0x1f, R14 ;  /* 0x0000001fff217819 */ /* 0x000fe4000001160e */
[----:B------:R-:W-:Y:S01]  /*0f50*/  LOP3.LUT R17, R17, 0xc0, R18, 0xfe, !PT ;  /* 0x000000c011117812 */ /* 0x000fe200078efe12 */
[----:B------:R-:W-:Y:S01]  /*0f60*/  IMAD.HI R12, R13, -0x6e5d4c3b, R12 ;  /* 0x91a2b3c50d0c7827 */ /* 0x000fe200078e020c */
[----:B------:R-:W-:Y:S02]  /*0f70*/  PRMT R6, R6, 0x9910, RZ ;  /* 0x0000991006067816 */ /* 0x000fe400000000ff */
[----:B------:R-:W-:Y:S01]  /*0f80*/  LOP3.LUT R19, R19, 0xe0, R18, 0xfe, !PT ;  /* 0x000000e013137812 */ /* 0x000fe200078efe12 */
[----:B------:R-:W-:Y:S01]  /*0f90*/  IMAD.MOV.U32 R18, RZ, RZ, RZ ;  /* 0x000000ffff127224 */ /* 0x000fe200078e00ff */
[----:B------:R-:W-:Y:S01]  /*0fa0*/  LEA.HI.X.SX32 R27, R8, c[0x0][0x164], 0x1, P6 ;  /* 0x00005900081b7a11 */ /* 0x000fe200030f0eff */
[----:B------:R-:W-:Y:S01]  /*0fb0*/  IMAD.HI R16, R17, -0x6e5d4c3b, R16 ;  /* 0x91a2b3c511107827 */ /* 0x000fe200078e0210 */
[----:B------:R-:W-:-:S02]  /*0fc0*/  LEA.HI R33, R14, R33, RZ, 0x15 ;  /* 0x000000210e217211 */ /* 0x000fc400078fa8ff */
[----:B------:R-:W-:Y:S01]  /*0fd0*/  PRMT R8, R7, 0x9910, RZ ;  /* 0x0000991007087816 */ /* 0x000fe200000000ff */
[----:B------:R-:W-:Y:S01]  /*0fe0*/  IMAD.MOV R7, RZ, RZ, -R4 ;  /* 0x000000ffff077224 */ /* 0x000fe200078e0a04 */
[----:B------:R-:W-:Y:S01]  /*0ff0*/  SHF.R.U32.HI R5, RZ, 0x1f, R12 ;  /* 0x0000001fff057819 */ /* 0x000fe2000001160c */
[----:B------:R-:W-:Y:S01]  /*1000*/  IMAD R4, R6, 0xc00, RZ ;  /* 0x00000c0006047824 */ /* 0x000fe200078e02ff */
[----:B------:R-:W-:Y:S01]  /*1010*/  SHF.R.U32.HI R35, RZ, 0x1f, R16 ;  /* 0x0000001fff237819 */ /* 0x000fe20000011610 */
[----:B------:R-:W-:Y:S01]  /*1020*/  IMAD.HI R18, R19, -0x6e5d4c3b, R18 ;  /* 0x91a2b3c513127827 */ /* 0x000fe200078e0212 */
[----:B------:R-:W-:Y:S02]  /*1030*/  LOP3.LUT R10, R25, 0x70, R24, 0xf8, !PT ;  /* 0x00000070190a7812 */ /* 0x000fe400078ef818 */
[----:B------:R-:W-:Y:S01]  /*1040*/  LEA.HI R5, R12, R5, RZ, 0x15 ;  /* 0x000000050c057211 */ /* 0x000fe200078fa8ff */
[----:B------:R-:W-:Y:S01]  /*1050*/  IMAD R14, R33, -0xe10, R15 ;  /* 0xfffff1f0210e7824 */ /* 0x000fe200078e020f */
[----:B------:R-:W-:Y:S01]  /*1060*/  SHF.R.U32.HI R37, RZ, 0x1f, R18 ;  /* 0x0000001fff257819 */ /* 0x000fe20000011612 */
[----:B------:R-:W-:Y:S01]  /*1070*/  IMAD.MOV R15, RZ, RZ, -R4 ;  /* 0x000000ffff0f7224 */ /* 0x000fe200078e0a04 */
[----:B------:R-:W-:Y:S01]  /*1080*/  LEA.HI R35, R16, R35, RZ, 0x15 ;  /* 0x0000002310237211 */ /* 0x000fe200078fa8ff */
[----:B------:R-:W-:Y:S01]  /*1090*/  IMAD R4, R8, 0xc00, RZ ;  /* 0x00000c0008047824 */ /* 0x000fe200078e02ff */
[----:B------:R-:W-:Y:S01]  /*10a0*/  PRMT R6, R7, 0x7710, RZ ;  /* 0x0000771007067816 */ /* 0x000fe200000000ff */
[----:B------:R-:W-:Y:S01]  /*10b0*/  IMAD R7, R31, 0x3000, RZ ;  /* 0x000030001f077824 */ /* 0x000fe200078e02ff */
[----:B------:R-:W-:Y:S01]  /*10c0*/  LEA.HI R37, R18, R37, RZ, 0x15 ;  /* 0x0000002512257211 */ /* 0x000fe200078fa8ff */
[----:B------:R-:W-:Y:S01]  /*10d0*/  IMAD.MOV R4, RZ, RZ, -R4 ;  /* 0x000000ffff047224 */ /* 0x000fe200078e0a04 */
[C---:B------:R-:W-:Y:S01]  /*10e0*/  IADD3 R32, P5, R10.reuse, c[0x0][0x160], RZ ;  /* 0x000058000a207a10 */ /* 0x040fe20007fbe0ff */
[----:B------:R-:W-:Y:S01]  /*10f0*/  IMAD R5, R5, -0xe10, R13 ;  /* 0xfffff1f005057824 */ /* 0x000fe200078e020d */
[----:B------:R-:W-:Y:S01]  /*1100*/  PRMT R15, R15, 0x7710, RZ ;  /* 0x000077100f0f7816 */ /* 0x000fe200000000ff */
[----:B------:R-:W-:Y:S01]  /*1110*/  IMAD R35, R35, -0xe10, R17 ;  /* 0xfffff1f023237824 */ /* 0x000fe200078e0211 */
[----:B------:R-:W-:Y:S01]  /*1120*/  LEA.HI.X.SX32 R33, R10, c[0x0][0x164], 0x1, P5 ;  /* 0x000059000a217a11 */ /* 0x000fe200028f0eff */
[----:B------:R-:W-:Y:S01]  /*1130*/  IMAD.IADD R21, R21, 0x1, R6 ;  /* 0x0000000115157824 */ /* 0x000fe200078e0206 */
[----:B------:R-:W-:Y:S01]  /*1140*/  PRMT R4, R4, 0x7710, RZ ;  /* 0x0000771004047816 */ /* 0x000fe200000000ff */
[----:B------:R-:W-:Y:S01]  /*1150*/  IMAD R37, R37, -0xe10, R19 ;  /* 0xfffff1f025257824 */ /* 0x000fe200078e0213 */
[--C-:B------:R-:W-:Y:S01]  /*1160*/  LOP3.LUT R6, R7, 0x70, R24.reuse, 0xf8, !PT ;  /* 0x0000007007067812 */ /* 0x100fe200078ef818 */
[----:B------:R-:W-:Y:S01]  /*1170*/  IMAD R5, R5, 0x3000, RZ ;  /* 0x0000300005057824 */ /* 0x000fe200078e02ff */
[----:B------:R-:W-:Y:S01]  /*1180*/  LOP3.LUT R10, R11, 0x70, R24, 0xf8, !PT ;  /* 0x000000700b0a7812 */ /* 0x000fe200078ef818 */
[----:B------:R-:W-:Y:S01]  /*1190*/  IMAD.IADD R22, R22, 0x1, R15 ;  /* 0x0000000116167824 */ /* 0x000fe200078e020f */
[----:B------:R1:W-:Y:S01]  /*11a0*/  LDGSTS.E.BYPASS.128 [R3], [R32.64] ;  /* 0x0000000020037fae */ /* 0x0003e2000b901c4e */
[----:B------:R-:W-:Y:S01]  /*11b0*/  IMAD R15, R35, 0x3000, RZ ;  /* 0x00003000230f7824 */ /* 0x000fe200078e02ff */
[----:B------:R-:W-:Y:S01]  /*11c0*/  IADD3 R30, P1, R6, c[0x0][0x160], RZ ;  /* 0x00005800061e7a10 */ /* 0x000fe20007f3e0ff */
[----:B------:R-:W-:Y:S01]  /*11d0*/  IMAD.IADD R23, R23, 0x1, R4 ;  /* 0x0000000117177824 */ /* 0x000fe200078e0204 */
[----:B------:R2:W-:Y:S01]  /*11e0*/  LDGSTS.E.BYPASS.128 [R3+0x1000], [R26.64] ;  /* 0x010000001a037fae */ /* 0x0005e2000b901c4e */
[----:B------:R-:W-:Y:S01]  /*11f0*/  IMAD R37, R37, 0x3000, RZ ;  /* 0x0000300025257824 */ /* 0x000fe200078e02ff */
[----:B------:R-:W-:Y:S01]  /*1200*/  IADD3 R28, P0, R10, c[0x0][0x160], RZ ;  /* 0x000058000a1c7a10 */ /* 0x000fe20007f1e0ff */
[----:B------:R-:W-:Y:S01]  /*1210*/  IMAD R13, R14, 0x3000, RZ ;  /* 0x000030000e0d7824 */ /* 0x000fe200078e02ff */
[----:B------:R-:W-:Y:S01]  /*1220*/  LOP3.LUT R8, R5, 0x70, R24, 0xf8, !PT ;  /* 0x0000007005087812 */ /* 0x000fe200078ef818 */
[----:B------:R-:W-:Y:S01]  /*1230*/  IMAD R17, R20, 0x3000, RZ ;  /* 0x0000300014117824 */ /* 0x000fe200078e02ff */
[----:B------:R-:W-:-:S02]  /*1240*/  LEA.HI.X.SX32 R31, R6, c[0x0][0x164], 0x1, P1 ;  /* 0x00005900061f7a11 */ /* 0x000fc400008f0eff */
[--C-:B------:R-:W-:Y:S02]  /*1250*/  LOP3.LUT R4, R15, 0x70, R24.reuse, 0xf8, !PT ;  /* 0x000000700f047812 */ /* 0x100fe400078ef818 */
[----:B------:R-:W-:Y:S02]  /*1260*/  PRMT R19, R22, 0x9910, RZ ;  /* 0x0000991016137816 */ /* 0x000fe400000000ff */
[----:B--2---:R-:W-:Y:S02]  /*1270*/  LEA.HI.X.SX32 R27, R9, c[0x0][0x164], 0x1, P6 ;  /* 0x00005900091b7a11 */ /* 0x004fe400030f0eff */
[----:B------:R-:W-:Y:S01]  /*1280*/  PRMT R9, R21, 0x9910, RZ ;  /* 0x0000991015097816 */ /* 0x000fe200000000ff */
[----:B------:R-:W-:Y:S01]  /*1290*/  IMAD R19, R19, 0x3000, RZ ;  /* 0x0000300013137824 */ /* 0x000fe200078e02ff */
[----:B------:R-:W-:Y:S02]  /*12a0*/  LOP3.LUT R6, R37, 0x70, R24, 0xf8, !PT ;  /* 0x0000007025067812 */ /* 0x000fe400078ef818 */
[----:B------:R-:W-:Y:S01]  /*12b0*/  PRMT R39, R23, 0x9910, RZ ;  /* 0x0000991017277816 */ /* 0x000fe200000000ff */
[----:B------:R-:W-:Y:S01]  /*12c0*/  IMAD R9, R9, 0x3000, RZ ;  /* 0x0000300009097824 */ /* 0x000fe200078e02ff */
[----:B------:R-:W-:-:S02]  /*12d0*/  LEA.HI.X.SX32 R29, R10, c[0x0][0x164], 0x1, P0 ;  /* 0x000059000a1d7a11 */ /* 0x000fc400000f0eff */
[----:B------:R-:W-:Y:S01]  /*12e0*/  IADD3 R34, P2, R8, c[0x0][0x160], RZ ;  /* 0x0000580008227a10 */ /* 0x000fe20007f5e0ff */
[----:B------:R-:W-:Y:S01]  /*12f0*/  IMAD R39, R39, 0x3000, RZ ;  /* 0x0000300027277824 */ /* 0x000fe200078e02ff */
[----:B------:R-:W-:Y:S01]  /*1300*/  LOP3.LUT R10, R13, 0x70, R24, 0xf8, !PT ;  /* 0x000000700d0a7812 */ /* 0x000fe200078ef818 */
[----:B------:R2:W-:Y:S01]  /*1310*/  LDGSTS.E.BYPASS.128 [R3+0x2000], [R28.64] ;  /* 0x020000001c037fae */ /* 0x0005e2000b901c4e */
[----:B------:R-:W-:Y:S02]  /*1320*/  IADD3 R74, P4, R4, c[0x0][0x160], RZ ;  /* 0x00005800044a7a10 */ /* 0x000fe40007f9e0ff */
[----:B-1----:R-:W-:Y:S01]  /*1330*/  LEA.HI.X.SX32 R33, R25, c[0x0][0x164], 0x1, P5 ;  /* 0x0000590019217a11 */ /* 0x002fe200028f0eff */
[----:B------:R1:W-:Y:S01]  /*1340*/  LDGSTS.E.BYPASS.128 [R3+0x3000], [R30.64] ;  /* 0x030000001e037fae */ /* 0x0003e2000b901c4e */
[----:B------:R-:W-:Y:S02]  /*1350*/  IADD3 R136, P5, R6, c[0x0][0x160], RZ ;  /* 0x0000580006887a10 */ /* 0x000fe40007fbe0ff */
[----:B------:R-:W-:-:S02]  /*1360*/  LEA.HI.X.SX32 R35, R8, c[0x0][0x164], 0x1, P2 ;  /* 0x0000590008237a11 */ /* 0x000fc400010f0eff */
[----:B------:R-:W-:Y:S02]  /*1370*/  IADD3 R72, P3, R10, c[0x0][0x160], RZ ;  /* 0x000058000a487a10 */ /* 0x000fe40007f7e0ff */
[--C-:B------:R-:W-:Y:S01]  /*1380*/  LOP3.LUT R8, R17, 0x70, R24.reuse, 0xf8, !PT ;  /* 0x0000007011087812 */ /* 0x100fe200078ef818 */
[----:B------:R3:W-:Y:S01]  /*1390*/  LDGSTS.E.BYPASS.128 [R3+0x4000], [R34.64] ;  /* 0x0400000022037fae */ /* 0x0007e2000b901c4e */
[----:B------:R-:W-:Y:S02]  /*13a0*/  LEA.HI.X.SX32 R75, R4, c[0x0][0x164], 0x1, P4 ;  /* 0x00005900044b7a11 */ /* 0x000fe400020f0eff */
[----:B------:R-:W-:Y:S02]  /*13b0*/  LEA.HI.X.SX32 R137, R6, c[0x0][0x164], 0x1, P5 ;  /* 0x0000590006897a11 */ /* 0x000fe400028f0eff */
[----:B------:R-:W-:Y:S02]  /*13c0*/  LOP3.LUT R4, R9, 0x70, R24, 0xf8, !PT ;  /* 0x0000007009047812 */ /* 0x000fe400078ef818 */
[----:B-1----:R-:W-:-:S02]  /*13d0*/  LEA.HI.X.SX32 R31, R7, c[0x0][0x164], 0x1, P1 ;  /* 0x00005900071f7a11 */ /* 0x002fc400008f0eff */
[--C-:B------:R-:W-:Y:S02]  /*13e0*/  LOP3.LUT R6, R19, 0x70, R24.reuse, 0xf8, !PT ;  /* 0x0000007013067812 */ /* 0x100fe400078ef818 */
[----:B------:R-:W-:Y:S02]  /*13f0*/  LOP3.LUT R7, R39, 0x70, R24, 0xf8, !PT ;  /* 0x0000007027077812 */ /* 0x000fe400078ef818 */
[----:B------:R-:W-:Y:S02]  /*1400*/  LEA.HI.X.SX32 R73, R10, c[0x0][0x164], 0x1, P3 ;  /* 0x000059000a497a11 */ /* 0x000fe400018f0eff */
[----:B------:R-:W-:Y:S02]  /*1410*/  IADD3 R138, P6, R8, c[0x0][0x168], RZ ;  /* 0x00005a00088a7a10 */ /* 0x000fe40007fde0ff */
[----:B--2---:R-:W-:Y:S01]  /*1420*/  LEA.HI.X.SX32 R29, R11, c[0x0][0x164], 0x1, P0 ;  /* 0x000059000b1d7a11 */ /* 0x004fe200000f0eff */
[----:B------:R1:W-:Y:S01]  /*1430*/  LDGSTS.E.BYPASS.128 [R3+0x5000], [R72.64] ;  /* 0x0500000048037fae */ /* 0x0003e2000b901c4e */
[----:B------:R-:W-:Y:S01]  /*1440*/  IADD3 R20, P0, R4, c[0x0][0x168], RZ ;  /* 0x00005a0004147a10 */ /* 0x000fe20007f1e0ff */
[----:B------:R-:W-:Y:S01]  /*1450*/  CS2R R10, SRZ ;  /* 0x00000000000a7805 */ /* 0x000fe2000001ff00 */
[----:B---3--:R-:W-:Y:S01]  /*1460*/  LEA.HI.X.SX32 R35, R5, c[0x0][0x164], 0x1, P2 ;  /* 0x0000590005237a11 */ /* 0x008fe200010f0eff */
[----:B------:R2:W-:Y:S01]  /*1470*/  LDGSTS.E.BYPASS.128 [R3+0x6000], [R74.64] ;  /* 0x060000004a037fae */ /* 0x0005e2000b901c4e */
[----:B------:R-:W-:-:S02]  /*1480*/  IADD3 R22, P1, R6, c[0x0][0x168], RZ ;  /* 0x00005a0006167a10 */ /* 0x000fc40007f3e0ff */
[C---:B------:R-:W-:Y:S01]  /*1490*/  IADD3 R24, P2, R7.reuse, c[0x0][0x168], RZ ;  /* 0x00005a0007187a10 */ /* 0x040fe20007f5e0ff */
[----:B------:R3:W-:Y:S01]  /*14a0*/  LDGSTS.E.BYPASS.128 [R3+0x7000], [R136.64] ;  /* 0x0700000088037fae */ /* 0x0007e2000b901c4e */
[----:B------:R-:W-:Y:S02]  /*14b0*/  LEA.HI.X.SX32 R139, R8, c[0x0][0x16c], 0x1, P6 ;  /* 0x00005b00088b7a11 */ /* 0x000fe400030f0eff */
[----:B------:R-:W-:Y:S01]  /*14c0*/  LEA.HI.X.SX32 R21, R4, c[0x0][0x16c], 0x1, P0 ;  /* 0x00005b0004157a11 */ /* 0x000fe200000f0eff */
[----:B------:R-:W0:Y:S01]  /*14d0*/  LDGDEPBAR ;  /* 0x00000000000079af */ /* 0x000e220000000000 */
[----:B------:R-:W-:Y:S01]  /*14e0*/  LEA.HI.X.SX32 R23, R6, c[0x0][0x16c], 0x1, P1 ;  /* 0x00005b0006177a11 */ /* 0x000fe200008f0eff */
[----:B------:R-:W-:Y:S01]  /*14f0*/  CS2R R4, SRZ ;  /* 0x0000000000047805 */ /* 0x000fe2000001ff00 */
[----:B------:R-:W-:Y:S01]  /*1500*/  LEA.HI.X.SX32 R25, R7, c[0x0][0x16c], 0x1, P2 ;  /* 0x00005b0007197a11 */ /* 0x000fe200010f0eff */
[----:B------:R4:W-:Y:S01]  /*1510*/  LDGSTS.E.BYPASS.128 [R3+0x10000], [R138.64] ;  /* 0x100000008a037fae */ /* 0x0009e2000b901c4e */
[----:B-1----:R-:W-:Y:S01]  /*1520*/  LEA.HI.X.SX32 R73, R13, c[0x0][0x164], 0x1, P3 ;  /* 0x000059000d497a11 */ /* 0x002fe200018f0eff */
[----:B------:R-:W-:Y:S01]  /*1530*/  CS2R R6, SRZ ;  /* 0x0000000000067805 */ /* 0x000fe2000001ff00 */
[----:B--2---:R-:W-:Y:S01]  /*1540*/  LEA.HI.X.SX32 R75, R15, c[0x0][0x164], 0x1, P4 ;  /* 0x000059000f4b7a11 */ /* 0x004fe200020f0eff */
[----:B------:R1:W-:Y:S01]  /*1550*/  LDGSTS.E.BYPASS.128 [R3+0x11000], [R20.64] ;  /* 0x1100000014037fae */ /* 0x0003e2000b901c4e */
[----:B---3--:R-:W-:Y:S01]  /*1560*/  LEA.HI.X.SX32 R137, R37, c[0x0][0x164], 0x1, P5 ;  /* 0x0000590025897a11 */ /* 0x008fe200028f0eff */
[----:B------:R-:W-:Y:S01]  /*1570*/  CS2R R12, SRZ ;  /* 0x00000000000c7805 */ /* 0x000fe2000001ff00 */
[----:B------:R-:W-:Y:S01]  /*1580*/  IADD3 R221, P3, R32, 0x100, RZ ;  /* 0x0000010020dd7810 */ /* 0x000fe20007f7e0ff */
[----:B------:R2:W-:Y:S01]  /*1590*/  LDGSTS.E.BYPASS.128 [R3+0x12000], [R22.64] ;  /* 0x1200000016037fae */ /* 0x0005e2000b901c4e */
[----:B------:R-:W-:Y:S01]  /*15a0*/  IADD3 R233, P4, R74, 0x100, RZ ;  /* 0x000001004ae97810 */ /* 0x000fe20007f9e0ff */
[----:B------:R-:W-:Y:S01]  /*15b0*/  CS2R R36, SRZ ;  /* 0x0000000000247805 */ /* 0x000fe2000001ff00 */
[----:B------:R-:W-:Y:S01]  /*15c0*/  IADD3 R231, P5, R72, 0x100, RZ ;  /* 0x0000010048e77810 */ /* 0x000fe20007fbe0ff */
[----:B------:R3:W-:Y:S01]  /*15d0*/  LDGSTS.E.BYPASS.128 [R3+0x13000], [R24.64] ;  /* 0x1300000018037fae */ /* 0x0007e2000b901c4e */
[----:B----4-:R-:W-:Y:S01]  /*15e0*/  LEA.HI.X.SX32 R139, R17, c[0x0][0x16c], 0x1, P6 ;  /* 0x00005b00118b7a11 */ /* 0x010fe200030f0eff */
[----:B------:R-:W-:Y:S01]  /*15f0*/  IMAD.X R220, RZ, RZ, R33, P3 ;  /* 0x000000ffffdc7224 */ /* 0x000fe200018e0621 */
[----:B------:R-:W-:Y:S01]  /*1600*/  IADD3 R229, P6, R34, 0x100, RZ ;  /* 0x0000010022e57810 */ /* 0x000fe20007fde0ff */
[----:B------:R-:W0:Y:S01]  /*1610*/  LDGDEPBAR ;  /* 0x00000000000079af */ /* 0x000e220000000000 */
[----:B-1----:R-:W-:Y:S01]  /*1620*/  LEA.HI.X.SX32 R21, R9, c[0x0][0x16c], 0x1, P0 ;  /* 0x00005b0009157a11 */ /* 0x002fe200000f0eff */
[----:B------:R-:W-:Y:S01]  /*1630*/  IMAD.X R232, RZ, RZ, R75, P4 ;  /* 0x000000ffffe87224 */ /* 0x000fe200020e064b */
[----:B------:R-:W-:Y:S01]  /*1640*/  IADD3 R237, P0, R138, 0x100, RZ ;  /* 0x000001008aed7810 */ /* 0x000fe20007f1e0ff */
[----:B------:R-:W-:Y:S01]  /*1650*/  BAR.SYNC.DEFER_BLOCKING 0x0 ;  /* 0x0000000000007b1d */ /* 0x000fe20000010000 */
[----:B--2---:R-:W-:Y:S01]  /*1660*/  LEA.HI.X.SX32 R23, R19, c[0x0][0x16c], 0x1, P1 ;  /* 0x00005b0013177a11 */ /* 0x004fe200008f0eff */
[----:B------:R-:W-:Y:S01]  /*1670*/  IMAD.X R230, RZ, RZ, R73, P5 ;  /* 0x000000ffffe67224 */ /* 0x000fe200028e0649 */
[----:B------:R-:W-:Y:S01]  /*1680*/  IADD3 R225, P1, R28, 0x100, RZ ;  /* 0x000001001ce17810 */ /* 0x000fe20007f3e0ff */
[----:B------:R-:W-:Y:S01]  /*1690*/  IMAD.X R236, RZ, RZ, R139, P0 ;  /* 0x000000ffffec7224 */ /* 0x000fe200000e068b */
[----:B---3--:R-:W-:Y:S01]  /*16a0*/  LEA.HI.X.SX32 R25, R39, c[0x0][0x16c], 0x1, P2 ;  /* 0x00005b0027197a11 */ /* 0x008fe200010f0eff */
[----:B------:R-:W-:Y:S01]  /*16b0*/  CS2R R8, SRZ ;  /* 0x0000000000087805 */ /* 0x000fe2000001ff00 */
[----:B------:R-:W-:Y:S01]  /*16c0*/  IADD3 R235, P2, R136, 0x100, RZ ;  /* 0x0000010088eb7810 */ /* 0x000fe20007f5e0ff */
[----:B------:R-:W-:Y:S01]  /*16d0*/  CS2R R38, SRZ ;  /* 0x0000000000267805 */ /* 0x000fe2000001ff00 */
[----:B------:R-:W-:Y:S01]  /*16e0*/  IADD3 R227, P0, R30, 0x100, RZ ;  /* 0x000001001ee37810 */ /* 0x000fe20007f1e0ff */
[----:B------:R-:W-:Y:S01]  /*16f0*/  CS2R R14, SRZ ;  /* 0x00000000000e7805 */ /* 0x000fe2000001ff00 */
[----:B------:R-:W-:Y:S01]  /*1700*/  IADD3 R243, P3, R24, 0x100, RZ ;  /* 0x0000010018f37810 */ /* 0x000fe20007f7e0ff */
[----:B------:R-:W-:Y:S01]  /*1710*/  IMAD.X R234, RZ, RZ, R137, P2 ;  /* 0x000000ffffea7224 */ /* 0x000fe200010e0689 */
[----:B------:R-:W-:Y:S01]  /*1720*/  IADD3 R223, P2, R26, 0x100, RZ ;  /* 0x000001001adf7810 */ /* 0x000fe20007f5e0ff */
[----:B------:R-:W-:Y:S01]  /*1730*/  CS2R R16, SRZ ;  /* 0x0000000000107805 */ /* 0x000fe2000001ff00 */
[----:B------:R-:W-:Y:S01]  /*1740*/  IADD3 R241, P4, R22, 0x100, RZ ;  /* 0x0000010016f17810 */ /* 0x000fe20007f9e0ff */
[----:B------:R-:W-:Y:S01]  /*1750*/  CS2R R18, SRZ ;  /* 0x0000000000127805 */ /* 0x000fe2000001ff00 */
[----:B------:R-:W-:Y:S01]  /*1760*/  IADD3 R239, P5, R20, 0x100, RZ ;  /* 0x0000010014ef7810 */ /* 0x000fe20007fbe0ff */
[----:B------:R-:W-:-:S02]  /*1770*/  IMAD.X R228, RZ, RZ, R35, P6 ;  /* 0x000000ffffe47224 */ /* 0x000fc400030e0623 */
[----:B------:R-:W-:Y:S02]  /*1780*/  IMAD.X R226, RZ, RZ, R31, P0 ;  /* 0x000000ffffe27224 */ /* 0x000fe400000e061f */
[----:B------:R-:W-:Y:S01]  /*1790*/  IMAD.X R224, RZ, RZ, R29, P1 ;  /* 0x000000ffffe07224 */ /* 0x000fe200008e061d */
[----:B------:R-:W-:Y:S01]  /*17a0*/  @!PT LDS RZ, [RZ] ;  /* 0x00000000fffff984 */ /* 0x000fe20000000800 */
[----:B------:R-:W-:Y:S01]  /*17b0*/  @!PT LDS RZ, [RZ] ;  /* 0x00000000fffff984 */ /* 0x000fe20000000800 */
[----:B------:R-:W-:Y:S01]  /*17c0*/  @!PT LDS RZ, [RZ] ;  /* 0x00000000fffff984 */ /* 0x000fe20000000800 */
[----:B------:R1:W-:Y:S01]  /*17d0*/  LDGSTS.E.BYPASS.128 [R3+0x8000], [R32.64+0x80] ;  /* 0x0800008020037fae */ /* 0x0003e2000b901c4e */
[----:B------:R-:W-:Y:S02]  /*17e0*/  IMAD.X R222, RZ, RZ, R27, P2 ;  /* 0x000000ffffde7224 */ /* 0x000fe400010e061b */
[----:B------:R-:W-:Y:S01]  /*17f0*/  IMAD.X R242, RZ, RZ, R25, P3 ;  /* 0x000000fffff27224 */ /* 0x000fe200018e0619 */
[----:B------:R1:W-:Y:S01]  /*1800*/  LDGSTS.E.BYPASS.128 [R3+0x9000], [R26.64+0x80] ;  /* 0x090000801a037fae */ /* 0x0003e2000b901c4e */
[----:B------:R-:W-:Y:S02]  /*1810*/  IMAD.X R240, RZ, RZ, R23, P4 ;  /* 0x000000fffff07224 */ /* 0x000fe400020e0617 */
[----:B------:R-:W-:Y:S01]  /*1820*/  IMAD.X R238, RZ, RZ, R21, P5 ;  /* 0x000000ffffee7224 */ /* 0x000fe200028e0615 */
[----:B------:R1:W-:Y:S04]  /*1830*/  LDGSTS.E.BYPASS.128 [R3+0xa000], [R28.64+0x80] ;  /* 0x0a0000801c037fae */ /* 0x0003e8000b901c4e */
[----:B------:R1:W-:Y:S04]  /*1840*/  LDGSTS.E.BYPASS.128 [R3+0xb000], [R30.64+0x80] ;  /* 0x0b0000801e037fae */ /* 0x0003e8000b901c4e */
[----:B------:R1:W-:Y:S04]  /*1850*/  LDGSTS.E.BYPASS.128 [R3+0xc000], [R34.64+0x80] ;  /* 0x0c00008022037fae */ /* 0x0003e8000b901c4e */
[----:B------:R1:W-:Y:S04]  /*1860*/  LDGSTS.E.BYPASS.128 [R3+0xd000], [R72.64+0x80] ;  /* 0x0d00008048037fae */ /* 0x0003e8000b901c4e */
[----:B------:R1:W-:Y:S04]  /*1870*/  LDGSTS.E.BYPASS.128 [R3+0xe000], [R74.64+0x80] ;  /* 0x0e0000804a037fae */ /* 0x0003e8000b901c4e */
[----:B------:R1:W-:Y:S04]  /*1880*/  LDGSTS.E.BYPASS.128 [R3+0xf000], [R136.64+0x80] ;  /* 0x0f00008088037fae */ /* 0x0003e8000b901c4e */
[----:B------:R-:W0:Y:S04]  /*1890*/  LDGDEPBAR ;  /* 0x00000000000079af */ /* 0x000e280000000000 */
[----:B------:R1:W-:Y:S04]  /*18a0*/  LDGSTS.E.BYPASS.128 [R3+0x14000], [R138.64+0x80] ;  /* 0x140000808a037fae */ /* 0x0003e8000b901c4e */
[----:B------:R1:W-:Y:S04]  /*18b0*/  LDGSTS.E.BYPASS.128 [R3+0x15000], [R20.64+0x80] ;  /* 0x1500008014037fae */ /* 0x0003e8000b901c4e */
[----:B------:R1:W-:Y:S04]  /*18c0*/  LDGSTS.E.BYPASS.128 [R3+0x16000], [R22.64+0x80] ;  /* 0x1600008016037fae */ /* 0x0003e8000b901c4e */
[----:B------:R1:W-:Y:S04]  /*18d0*/  LDGSTS.E.BYPASS.128 [R3+0x17000], [R24.64+0x80] ;  /* 0x1700008018037fae */ /* 0x0003e8000b901c4e */
[----:B------:R-:W0:Y:S02]  /*18e0*/  LDGDEPBAR ;  /* 0x00000000000079af */ /* 0x000e240000000000 */
.L_x_0:
[----:B------:R-:W-:-:S04]  /*18f0*/  DEPBAR.LE SB0, 0x2 ;  /* 0x000080800000791a */ /* 0x000fc80000000000 */
[----:B------:R-:W-:Y:S01]  /*1900*/  UIADD3 UR9, UR9, 0x1, URZ ;  /* 0x0000000109097890 */ /* 0x000fe2000fffe03f */
[----:B-1----:R-:W-:Y:S01]  /*1910*/  LOP3.LUT R21, R214, R213, RZ, 0xfc, !PT ;  /* 0x000000d5d6157212 */ /* 0x002fe200078efcff */
[----:B------:R-:W-:Y:S01]  /*1920*/  IMAD.IADD R137, R2, 0x1, R218 ;  /* 0x0000000102897824 */ /* 0x000fe200078e02da */
[----:B------:R-:W-:Y:S01]  /*1930*/  LOP3.LUT R24, R214, R215, RZ, 0xfc, !PT ;  /* 0x000000d7d6187212 */ /* 0x000fe200078efcff */
[----:B------:R-:W-:Y:S02]  /*1940*/  UISETP.GE.AND UP0, UPT, UR9, 0x2, UPT ;  /* 0x000000020900788c */ /* 0x000fe4000bf06270 */
[----:B------:R-:W-:Y:S02]  /*1950*/  UIADD3 UR8, UR8, 0x1, URZ ;  /* 0x0000000108087890 */ /* 0x000fe4000fffe03f */
[----:B------:R-:W-:Y:S02]  /*1960*/  USEL UR9, UR9, URZ, !UP0 ;  /* 0x0000003f09097287 */ /* 0x000fe4000c000000 */
[----:B------:R-:W-:-:S02]  /*1970*/  UISETP.GE.U32.AND UP0, UPT, UR4, 0x5e, UPT ;  /* 0x0000005e0400788c */ /* 0x000fc4000bf06070 */
[----:B------:R-:W-:Y:S01]  /*1980*/  ULEA UR12, UR9, 0x10000, 0xe ;  /* 0x00010000090c7891 */ /* 0x000fe2000f8e703f */
[----:B------:R-:W-:Y:S01]  /*1990*/  BAR.SYNC.DEFER_BLOCKING 0x0 ;  /* 0x0000000000007b1d */ /* 0x000fe20000010000 */
[----:B------:R-:W-:Y:S01]  /*19a0*/  IMAD.U32 R212, RZ, RZ, UR9 ;  /* 0x00000009ffd47e24 */ /* 0x000fe2000f8e00ff */
[----:B------:R-:W-:Y:S02]  /*19b0*/  UISETP.GE.AND UP1, UPT, UR8, 0x2, UPT ;  /* 0x000000020800788c */ /* 0x000fe4000bf26270 */
[----:B------:R-:W-:Y:S01]  /*19c0*/  UISETP.GE.U32.AND.EX UP0, UPT, UR5, URZ, UPT, UP0 ;  /* 0x0000003f0500728c */ /* 0x000fe2000bf06100 */
[C---:B------:R-:W-:Y:S01]  /*19d0*/  IMAD R20, R212.reuse, 0x8000, R252 ;  /* 0x00008000d4147824 */ /* 0x040fe200078e02fc */
[----:B------:R-:W-:Y:S01]  /*19e0*/  IADD3 R0, R213, UR12, R214 ;  /* 0x0000000cd5007c10 */ /* 0x000fe2000fffe0d6 */
[C---:B------:R-:W-:Y:S01]  /*19f0*/  IMAD R32, R212.reuse, 0x8000, R248 ;  /* 0x00008000d4207824 */ /* 0x040fe200078e02f8 */
[----:B------:R-:W-:Y:S01]  /*1a00*/  USEL UR8, UR8, URZ, !UP1 ;  /* 0x0000003f08087287 */ /* 0x000fe2000c800000 */
[----:B------:R-:W-:Y:S01]  /*1a10*/  IMAD R200, R212, 0x8000, R250 ;  /* 0x00008000d4c87824 */ /* 0x000fe200078e02fa */
[----:B------:R-:W-:Y:S01]  /*1a20*/  PLOP3.LUT P0, PT, PT, PT, UP0, 0x80, 0x0 ;  /* 0x000000000000781c */ /* 0x000fe20003f0f008 */
[----:B------:R-:W-:-:S04]  /*1a30*/  UIADD3 UR4, UP1, UR4, 0x1, URZ ;  /* 0x0000000104047890 */ /* 0x000fc8000ff3e03f */
[----:B------:R-:W-:Y:S01]  /*1a40*/  UIADD3.X UR5, URZ, UR5, URZ, UP1, !UPT ;  /* 0x000000053f057290 */ /* 0x000fe20008ffe43f */
[----:B------:R-:W-:Y:S04]  /*1a50*/  LDSM.16.M88.4 R72, [R21+UR12] ;  /* 0x0000000c1548783b */ /* 0x000fe80008000200 */
[----:B------:R-:W1:Y:S04]  /*1a60*/  LDSM.16.M88.4 R20, [R20] ;  /* 0x000000001414783b */ /* 0x000e680000000200 */
[----:B------:R-:W2:Y:S04]  /*1a70*/  LDSM.16.M88.4 R144, [R0+0x800] ;  /* 0x000800000090783b */ /* 0x000ea80000000200 */
[----:B------:R-:W3:Y:S04]  /*1a80*/  LDSM.16.M88.4 R148, [R0+0x1000] ;  /* 0x001000000094783b */ /* 0x000ee80000000200 */
[----:B------:R-:W4:Y:S04]  /*1a90*/  LDSM.16.M88.4 R152, [R0+0x1800] ;  /* 0x001800000098783b */ /* 0x000f280000000200 */
[----:B------:R1:W3:Y:S04]  /*1aa0*/  LDSM.16.M88.4 R156, [R24+UR12] ;  /* 0x0000000c189c783b */ /* 0x0002e80008000200 */
[----:B------:R-:W4:Y:S04]  /*1ab0*/  LDSM.16.M88.4 R164, [R0+0x2800] ;  /* 0x0028000000a4783b */ /* 0x000f280000000200 */
[----:B------:R-:W4:Y:S01]  /*1ac0*/  LDSM.16.M88.4 R168, [R0+0x3000] ;  /* 0x0030000000a8783b */ /* 0x000f220000000200 */
[----:B-1----:R-:W-:-:S03]  /*1ad0*/  IMAD R24, R212, 0x8000, R251 ;  /* 0x00008000d4187824 */ /* 0x002fc600078e02fb */
[----:B------:R1:W4:Y:S04]  /*1ae0*/  LDSM.16.M88.4 R172, [R0+0x3800] ;  /* 0x0038000000ac783b */ /* 0x0003280000000200 */
[----:B------:R-:W4:Y:S01]  /*1af0*/  LDSM.16.M88.4 R32, [R32] ;  /* 0x000000002020783b */ /* 0x000f220000000200 */
[----:B-1----:R-:W-:-:S03]  /*1b00*/  IMAD R0, R212, 0x8000, R137 ;  /* 0x00008000d4007824 */ /* 0x002fc600078e0289 */
[----:B------:R-:W-:Y:S01]  /*1b10*/  LDSM.16.M88.4 R24, [R24] ;  /* 0x000000001818783b */ /* 0x000fe20000000200 */
[C---:B------:R-:W-:Y:S03]  /*1b20*/  IMMA.16832.S8.S8.SAT R116, R20.reuse.ROW, R72.COL, R116 ;  /* 0x0000004814747237 */ /* 0x040fe60000445c74 */
[----:B------:R-:W-:Y:S04]  /*1b30*/  LDSM.16.M88.4 R136, [R0+0x4000] ;  /* 0x004000000088783b */ /* 0x000fe80000000200 */
[----:B------:R-:W-:Y:S01]  /*1b40*/  LDSM.16.M88.4 R208, [R0+0x6000] ;  /* 0x0060000000d0783b */ /* 0x000fe20000000200 */
[C---:B--2---:R-:W-:Y:S03]  /*1b50*/  IMMA.16832.S8.S8.SAT R120, R20.reuse.ROW, R144.COL, R120 ;  /* 0x0000009014787237 */ /* 0x044fe60000445c78 */
[----:B------:R-:W-:Y:S05]  /*1b60*/  LDSM.16.M88.4 R200, [R200] ;  /* 0x00000000c8c8783b */ /* 0x000fea0000000200 */
[C---:B---3--:R-:W-:Y:S08]  /*1b70*/  IMMA.16832.S8.S8.SAT R124, R20.reuse.ROW, R148.COL, R124 ;  /* 0x00000094147c7237 */ /* 0x048ff00000445c7c */
[C---:B----4-:R-:W-:Y:S08]  /*1b80*/  IMMA.16832.S8.S8.SAT R128, R20.reuse.ROW, R152.COL, R128 ;  /* 0x0000009814807237 */ /* 0x050ff00000445c80 */
[C---:B------:R-:W-:Y:S08]  /*1b90*/  IMMA.16832.S8.S8.SAT R132, R20.reuse.ROW, R156.COL, R132 ;  /* 0x0000009c14847237 */ /* 0x040ff00000445c84 */
[C---:B------:R-:W-:Y:S08]  /*1ba0*/  IMMA.16832.S8.S8.SAT R112, R20.reuse.ROW, R164.COL, R112 ;  /* 0x000000a414707237 */ /* 0x040ff00000445c70 */
[C---:B------:R-:W-:Y:S08]  /*1bb0*/  IMMA.16832.S8.S8.SAT R108, R20.reuse.ROW, R168.COL, R108 ;  /* 0x000000a8146c7237 */ /* 0x040ff00000445c6c */
[----:B------:R-:W-:Y:S07]  /*1bc0*/  IMMA.16832.S8.S8.SAT R104, R20.ROW, R172.COL, R104 ;  /* 0x000000ac14687237 */ /* 0x000fee0000445c68 */
[----:B------:R-:W-:Y:S01]  /*1bd0*/  IMAD.IADD R21, R219, 0x1, R2 ;  /* 0x00000001db157824 */ /* 0x000fe200078e0202 */
[----:B------:R-:W-:Y:S01]  /*1be0*/  IMMA.16832.S8.S8.SAT R100, R32.ROW, R72.COL, R100 ;  /* 0x0000004820647237 */ /* 0x000fe20000445c64 */
[----:B------:R-:W-:-:S02]  /*1bf0*/  IMAD R20, R212, 0x8000, R247 ;  /* 0x00008000d4147824 */ /* 0x000fc400078e02f7 */
[----:B------:R-:W-:-:S04]  /*1c00*/  IMAD R188, R212, 0x8000, R21 ;  /* 0x00008000d4bc7824 */ /* 0x000fc800078e0215 */
[----:B------:R-:W-:Y:S01]  /*1c10*/  LDSM.16.M88.4 R20, [R20] ;  /* 0x000000001414783b */ /* 0x000fe20000000200 */
[C---:B------:R-:W-:Y:S03]  /*1c20*/  IMMA.16832.S8.S8.SAT R96, R32.reuse.ROW, R144.COL, R96 ;  /* 0x0000009020607237 */ /* 0x040fe60000445c60 */
[----:B------:R-:W1:Y:S04]  /*1c30*/  LDSM.16.M88.4 R184, [R188+0x4000] ;  /* 0x00400000bcb8783b */ /* 0x000e680000000200 */
[----:B------:R-:W2:Y:S01]  /*1c40*/  LDSM.16.M88.4 R28, [R188+0x6000] ;  /* 0x00600000bc1c783b */ /* 0x000ea20000000200 */
[C---:B------:R-:W-:Y:S08]  /*1c50*/  IMMA.16832.S8.S8.SAT R92, R32.reuse.ROW, R148.COL, R92 ;  /* 0x00000094205c7237 */ /* 0x040ff00000445c5c */
[C---:B------:R-:W-:Y:S08]  /*1c60*/  IMMA.16832.S8.S8.SAT R88, R32.reuse.ROW, R152.COL, R88 ;  /* 0x0000009820587237 */ /* 0x040ff00000445c58 */
[C---:B------:R-:W-:Y:S08]  /*1c70*/  IMMA.16832.S8.S8.SAT R84, R32.reuse.ROW, R156.COL, R84 ;  /* 0x0000009c20547237 */ /* 0x040ff00000445c54 */
[C---:B------:R-:W-:Y:S08]  /*1c80*/  IMMA.16832.S8.S8.SAT R80, R32.reuse.ROW, R164.COL, R80 ;  /* 0x000000a420507237 */ /* 0x040ff00000445c50 */
[----:B------:R-:W-:Y:S08]  /*1c90*/  IMMA.16832.S8.S8.SAT R76, R32.ROW, R168.COL, R76 ;  /* 0x000000a8204c7237 */ /* 0x000ff00000445c4c */
[C---:B-1----:R-:W-:Y:S08]  /*1ca0*/  IMMA.16832.S8.S8.SAT R36, R184.reuse.ROW, R72.COL, R36 ;  /* 0x00000048b8247237 */ /* 0x042ff00000445c24 */
[C---:B------:R-:W-:Y:S08]  /*1cb0*/  IMMA.16832.S8.S8.SAT R40, R184.reuse.ROW, R144.COL, R40 ;  /* 0x00000090b8287237 */ /* 0x040ff00000445c28 */
[C---:B------:R-:W-:Y:S08]  /*1cc0*/  IMMA.16832.S8.S8.SAT R44, R184.reuse.ROW, R148.COL, R44 ;  /* 0x00000094b82c7237 */ /* 0x040ff00000445c2c */
[C---:B------:R-:W-:Y:S08]  /*1cd0*/  IMMA.16832.S8.S8.SAT R48, R184.reuse.ROW, R152.COL, R48 ;  /* 0x00000098b8307237 */ /* 0x040ff00000445c30 */
[C---:B------:R-:W-:Y:S08]  /*1ce0*/  IMMA.16832.S8.S8.SAT R52, R184.reuse.ROW, R156.COL, R52 ;  /* 0x0000009cb8347237 */ /* 0x040ff00000445c34 */
[C---:B------:R-:W-:Y:S08]  /*1cf0*/  IMMA.16832.S8.S8.SAT R56, R184.reuse.ROW, R164.COL, R56 ;  /* 0x000000a4b8387237 */ /* 0x040ff00000445c38 */
[----:B------:R-:W-:Y:S08]  /*1d00*/  IMMA.16832.S8.S8.SAT R60, R184.ROW, R168.COL, R60 ;  /* 0x000000a8b83c7237 */ /* 0x000ff00000445c3c */
[-C--:B------:R-:W-:Y:S08]  /*1d10*/  IMMA.16832.S8.S8.SAT R68, R32.ROW, R172.reuse.COL, R68 ;  /* 0x000000ac20447237 */ /* 0x080ff00000445c44 */
[----:B------:R-:W-:Y:S08]  /*1d20*/  IMMA.16832.S8.S8.SAT R64, R184.ROW, R172.COL, R64 ;  /* 0x000000acb8407237 */ /* 0x000ff00000445c40 */
[----:B--2---:R-:W-:Y:S07]  /*1d30*/  IMMA.16832.S8.S8.SAT R204, R28.ROW, R72.COL, R4 ;  /* 0x000000481ccc7237 */ /* 0x004fee0000445c04 */
[----:B------:R-:W-:Y:S01]  /*1d40*/  IADD3 R4, R244, UR12, RZ ;  /* 0x0000000cf4047c10 */ /* 0x000fe2000fffe0ff */
[----:B------:R-:W-:Y:S01]  /*1d50*/  IMMA.16832.S8.S8.SAT R36, R136.ROW, R74.COL, R36 ;  /* 0x0000004a88247237 */ /* 0x000fe20000445c24 */
[----:B------:R-:W-:Y:S01]  /*1d60*/  IMAD.IADD R73, R2, 0x1, R217 ;  /* 0x0000000102497824 */ /* 0x000fe200078e02d9 */
[----:B------:R-:W-:-:S02]  /*1d70*/  ULEA UR12, UR8, 0x10000, 0xe ;  /* 0x00010000080c7891 */ /* 0x000fc4000f8e703f */
[--C-:B------:R-:W-:Y:S02]  /*1d80*/  IMAD.IADD R72, R213, 0x1, R4.reuse ;  /* 0x00000001d5487824 */ /* 0x100fe400078e0204 */
[C---:B------:R-:W-:Y:S02]  /*1d90*/  IMAD R0, R212.reuse, 0x8000, R73 ;  /* 0x00008000d4007824 */ /* 0x040fe400078e0249 */
[C---:B------:R-:W-:Y:S01]  /*1da0*/  IMMA.16832.S8.S8.SAT R40, R136.reuse.ROW, R146.COL, R40 ;  /* 0x0000009288287237 */ /* 0x040fe20000445c28 */
[----:B------:R-:W-:Y:S07]  /*1db0*/  LDSM.16.M88.4 R32, [R72+0x3800] ;  /* 0x003800004820783b */ /* 0x000fee0000000200 */
[C---:B------:R-:W-:Y:S08]  /*1dc0*/  IMMA.16832.S8.S8.SAT R44, R136.reuse.ROW, R150.COL, R44 ;  /* 0x00000096882c7237 */ /* 0x040ff00000445c2c */
[C---:B------:R-:W-:Y:S08]  /*1dd0*/  IMMA.16832.S8.S8.SAT R48, R136.reuse.ROW, R154.COL, R48 ;  /* 0x0000009a88307237 */ /* 0x040ff00000445c30 */
[C---:B------:R-:W-:Y:S08]  /*1de0*/  IMMA.16832.S8.S8.SAT R52, R136.reuse.ROW, R158.COL, R52 ;  /* 0x0000009e88347237 */ /* 0x040ff00000445c34 */
[C---:B------:R-:W-:Y:S08]  /*1df0*/  IMMA.16832.S8.S8.SAT R56, R136.reuse.ROW, R166.COL, R56 ;  /* 0x000000a688387237 */ /* 0x040ff00000445c38 */
[----:B------:R-:W-:Y:S08]  /*1e00*/  IMMA.16832.S8.S8.SAT R60, R136.ROW, R170.COL, R60 ;  /* 0x000000aa883c7237 */ /* 0x000ff00000445c3c */
[C---:B------:R-:W-:Y:S08]  /*1e10*/  IMMA.16832.S8.S8.SAT R100, R20.reuse.ROW, R74.COL, R100 ;  /* 0x0000004a14647237 */ /* 0x040ff00000445c64 */
[C---:B------:R-:W-:Y:S08]  /*1e20*/  IMMA.16832.S8.S8.SAT R96, R20.reuse.ROW, R146.COL, R96 ;  /* 0x0000009214607237 */ /* 0x040ff00000445c60 */
[C---:B------:R-:W-:Y:S08]  /*1e30*/  IMMA.16832.S8.S8.SAT R92, R20.reuse.ROW, R150.COL, R92 ;  /* 0x00000096145c7237 */ /* 0x040ff00000445c5c */
[C---:B------:R-:W-:Y:S08]  /*1e40*/  IMMA.16832.S8.S8.SAT R88, R20.reuse.ROW, R154.COL, R88 ;  /* 0x0000009a14587237 */ /* 0x040ff00000445c58 */
[C---:B------:R-:W-:Y:S08]  /*1e50*/  IMMA.16832.S8.S8.SAT R84, R20.reuse.ROW, R158.COL, R84 ;  /* 0x0000009e14547237 */ /* 0x040ff00000445c54 */
[C---:B------:R-:W-:Y:S08]  /*1e60*/  IMMA.16832.S8.S8.SAT R80, R20.reuse.ROW, R166.COL, R80 ;  /* 0x000000a614507237 */ /* 0x040ff00000445c50 */
[C---:B------:R-:W-:Y:S08]  /*1e70*/  IMMA.16832.S8.S8.SAT R76, R20.reuse.ROW, R170.COL, R76 ;  /* 0x000000aa144c7237 */ /* 0x040ff00000445c4c */
[-C--:B------:R-:W-:Y:S07]  /*1e80*/  IMMA.16832.S8.S8.SAT R68, R20.ROW, R174.reuse.COL, R68 ;  /* 0x000000ae14447237 */ /* 0x080fee0000445c44 */
[----:B------:R-:W-:Y:S01]  /*1e90*/  IMAD.IADD R20, R215, 0x1, R4 ;  /* 0x00000001d7147824 */ /* 0x000fe200078e0204 */
[----:B------:R-:W-:Y:S01]  /*1ea0*/  IMMA.16832.S8.S8.SAT R136, R136.ROW, R174.COL, R64 ;  /* 0x000000ae88887237 */ /* 0x000fe20000445c40 */
[----:B------:R-:W-:Y:S04]  /*1eb0*/  LDSM.16.M88.4 R4, [R72] ;  /* 0x000000004804783b */ /* 0x000fe80000000200 */
[----:B------:R-:W-:Y:S02]  /*1ec0*/  LDSM.16.M88.4 R20, [R20] ;  /* 0x000000001414783b */ /* 0x000fe40000000200 */
[C---:B------:R-:W-:Y:S01]  /*1ed0*/  IMAD R64, R212.reuse, 0x8000, R246 ;  /* 0x00008000d4407824 */ /* 0x040fe200078e02f6 */
[C---:B------:R-:W-:Y:S05]  /*1ee0*/  IMMA.16832.S8.S8.SAT R184, R28.reuse.ROW, R156.COL, R160 ;  /* 0x0000009c1cb87237 */ /* 0x040fea0000445ca0 */
[----:B------:R-:W1:Y:S03]  /*1ef0*/  LDSM.16.M88.4 R64, [R64] ;  /* 0x000000004040783b */ /* 0x000e660000000200 */
[C---:B------:R-:W-:Y:S01]  /*1f00*/  IMMA.16832.S8.S8.SAT R196, R28.reuse.ROW, R144.COL, R8 ;  /* 0x000000901cc47237 */ /* 0x040fe20000445c08 */
[----:B------:R-:W2:Y:S07]  /*1f10*/  LDSM.16.M88.4 R8, [R72+0x800] ;  /* 0x000800004808783b */ /* 0x000eae0000000200 */
[C---:B------:R-:W-:Y:S01]  /*1f20*/  IMMA.16832.S8.S8.SAT R192, R28.reuse.ROW, R148.COL, R12 ;  /* 0x000000941cc07237 */ /* 0x040fe20000445c0c */
[----:B------:R-:W3:Y:S07]  /*1f30*/  LDSM.16.M88.4 R12, [R72+0x1000] ;  /* 0x00100000480c783b */ /* 0x000eee0000000200 */
[C---:B------:R-:W-:Y:S01]  /*1f40*/  IMMA.16832.S8.S8.SAT R188, R28.reuse.ROW, R152.COL, R16 ;  /* 0x000000981cbc7237 */ /* 0x040fe20000445c10 */
[----:B------:R-:W4:Y:S07]  /*1f50*/  LDSM.16.M88.4 R16, [R72+0x1800] ;  /* 0x001800004810783b */ /* 0x000f2e0000000200 */
[C---:B------:R-:W-:Y:S08]  /*1f60*/  IMMA.16832.S8.S8.SAT R180, R28.reuse.ROW, R164.COL, R180 ;  /* 0x000000a41cb47237 */ /* 0x040ff00000445cb4 */
[C---:B------:R-:W-:Y:S08]  /*1f70*/  IMMA.16832.S8.S8.SAT R176, R28.reuse.ROW, R168.COL, R176 ;  /* 0x000000a81cb07237 */ /* 0x040ff00000445cb0 */
[----:B------:R-:W-:Y:S01]  /*1f80*/  IMMA.16832.S8.S8.SAT R160, R28.ROW, R172.COL, R140 ;  /* 0x000000ac1ca07237 */ /* 0x000fe20000445c8c */
[----:B------:R-:W-:Y:S04]  /*1f90*/  LDSM.16.M88.4 R28, [R72+0x3000] ;  /* 0x00300000481c783b */ /* 0x000fe80000000200 */
[----:B------:R-:W-:Y:S03]  /*1fa0*/  LDSM.16.M88.4 R140, [R0+0x4000] ;  /* 0x00400000008c783b */ /* 0x000fe60000000200 */
[C---:B------:R-:W-:Y:S08]  /*1fb0*/  IMMA.16832.S8.S8.SAT R116, R24.reuse.ROW, R74.COL, R116 ;  /* 0x0000004a18747237 */ /* 0x040ff00000445c74 */
[C---:B------:R-:W-:Y:S08]  /*1fc0*/  IMMA.16832.S8.S8.SAT R120, R24.reuse.ROW, R146.COL, R120 ;  /* 0x0000009218787237 */ /* 0x040ff00000445c78 */
[C---:B------:R-:W-:Y:S08]  /*1fd0*/  IMMA.16832.S8.S8.SAT R124, R24.reuse.ROW, R150.COL, R124 ;  /* 0x00000096187c7237 */ /* 0x040ff00000445c7c */
[C---:B------:R-:W-:Y:S08]  /*1fe0*/  IMMA.16832.S8.S8.SAT R128, R24.reuse.ROW, R154.COL, R128 ;  /* 0x0000009a18807237 */ /* 0x040ff00000445c80 */
[C---:B------:R-:W-:Y:S08]  /*1ff0*/  IMMA.16832.S8.S8.SAT R132, R24.reuse.ROW, R158.COL, R132 ;  /* 0x0000009e18847237 */ /* 0x040ff00000445c84 */
[C---:B------:R-:W-:Y:S08]  /*2000*/  IMMA.16832.S8.S8.SAT R112, R24.reuse.ROW, R166.COL, R112 ;  /* 0x000000a618707237 */ /* 0x040ff00000445c70 */
[C---:B------:R-:W-:Y:S08]  /*2010*/  IMMA.16832.S8.S8.SAT R108, R24.reuse.ROW, R170.COL, R108 ;  /* 0x000000aa186c7237 */ /* 0x040ff00000445c6c */
[----:B------:R-:W-:Y:S01]  /*2020*/  IMMA.16832.S8.S8.SAT R104, R24.ROW, R174.COL, R104 ;  /* 0x000000ae18687237 */ /* 0x000fe20000445c68 */
[----:B------:R1:W4:Y:S07]  /*2030*/  LDSM.16.M88.4 R24, [R72+0x2800] ;  /* 0x002800004818783b */ /* 0x00032e0000000200 */
[----:B------:R-:W-:Y:S01]  /*2040*/  IMMA.16832.S8.S8.SAT R164, R208.ROW, R166.COL, R180 ;  /* 0x000000a6d0a47237 */ /* 0x000fe20000445cb4 */
[----:B------:R2:W4:Y:S01]  /*2050*/  LDSM.16.M88.4 R180, [R0+0x6000] ;  /* 0x0060000000b4783b */ /* 0x0005220000000200 */
[----:B-1----:R-:W-:-:S06]  /*2060*/  IMAD R72, R212, 0x8000, R245 ;  /* 0x00008000d4487824 */ /* 0x002fcc00078e02f5 */
[----:B------:R-:W-:Y:S01]  /*2070*/  IMMA.16832.S8.S8.SAT R100, R64.ROW, R4.COL, R100 ;  /* 0x0000000440647237 */ /* 0x000fe20000445c64 */
[----:B--2---:R-:W-:-:S07]  /*2080*/  IMAD.U32 R0, RZ, RZ, UR8 ;  /* 0x00000008ff007e24 */ /* 0x004fce000f8e00ff */
[C---:B------:R-:W-:Y:S08]  /*2090*/  IMMA.16832.S8.S8.SAT R96, R64.reuse.ROW, R8.COL, R96 ;  /* 0x0000000840607237 */ /* 0x040ff00000445c60 */
[C---:B---3--:R-:W-:Y:S08]  /*20a0*/  IMMA.16832.S8.S8.SAT R92, R64.reuse.ROW, R12.COL, R92 ;  /* 0x0000000c405c7237 */ /* 0x048ff00000445c5c */
[C---:B----4-:R-:W-:Y:S08]  /*20b0*/  IMMA.16832.S8.S8.SAT R88, R64.reuse.ROW, R16.COL, R88 ;  /* 0x0000001040587237 */ /* 0x050ff00000445c58 */
[C---:B------:R-:W-:Y:S08]  /*20c0*/  IMMA.16832.S8.S8.SAT R84, R64.reuse.ROW, R20.COL, R84 ;  /* 0x0000001440547237 */ /* 0x040ff00000445c54 */
[C---:B------:R-:W-:Y:S08]  /*20d0*/  IMMA.16832.S8.S8.SAT R80, R64.reuse.ROW, R24.COL, R80 ;  /* 0x0000001840507237 */ /* 0x040ff00000445c50 */
[C---:B------:R-:W-:Y:S08]  /*20e0*/  IMMA.16832.S8.S8.SAT R76, R64.reuse.ROW, R28.COL, R76 ;  /* 0x0000001c404c7237 */ /* 0x040ff00000445c4c */
[----:B------:R-:W-:Y:S07]  /*20f0*/  IMMA.16832.S8.S8.SAT R68, R64.ROW, R32.COL, R68 ;  /* 0x0000002040447237 */ /* 0x000fee0000445c44 */
[----:B------:R-:W-:Y:S01]  /*2100*/  IMAD.IADD R65, R2, 0x1, R216 ;  /* 0x0000000102417824 */ /* 0x000fe200078e02d8 */
[C---:B------:R-:W-:Y:S08]  /*2110*/  IMMA.16832.S8.S8.SAT R184, R208.reuse.ROW, R158.COL, R184 ;  /* 0x0000009ed0b87237 */ /* 0x040ff00000445cb8 */
[C---:B------:R-:W-:Y:S07]  /*2120*/  IMMA.16832.S8.S8.SAT R168, R208.reuse.ROW, R170.COL, R176 ;  /* 0x000000aad0a87237 */ /* 0x040fee0000445cb0 */
[C---:B------:R-:W-:Y:S01]  /*2130*/  IMAD R176, R212.reuse, 0x8000, R249 ;  /* 0x00008000d4b07824 */ /* 0x040fe200078e02f9 */
[----:B------:R-:W-:Y:S01]  /*2140*/  IMMA.16832.S8.S8.SAT R204, R208.ROW, R74.COL, R204 ;  /* 0x0000004ad0cc7237 */ /* 0x000fe20000445ccc */
[----:B------:R-:W-:Y:S01]  /*2150*/  IMAD R212, R212, 0x8000, R65 ;  /* 0x00008000d4d47824 */ /* 0x000fe200078e0241 */
[----:B------:R-:W-:Y:S04]  /*2160*/  LDSM.16.M88.4 R72, [R72] ;  /* 0x000000004848783b */ /* 0x000fe80000000200 */
[----:B------:R-:W1:Y:S02]  /*2170*/  LDSM.16.M88.4 R176, [R176] ;  /* 0x00000000b0b0783b */ /* 0x000e640000000200 */
[C---:B------:R-:W-:Y:S02]  /*2180*/  IMMA.16832.S8.S8.SAT R36, R140.reuse.ROW, R4.COL, R36 ;  /* 0x000000048c247237 */ /* 0x040fe40000445c24 */
[----:B------:R-:W2:Y:S06]  /*2190*/  LDSM.16.M88.4 R64, [R212+0x4000] ;  /* 0x00400000d440783b */ /* 0x000eac0000000200 */
[C---:B------:R-:W-:Y:S08]  /*21a0*/  IMMA.16832.S8.S8.SAT R40, R140.reuse.ROW, R8.COL, R40 ;  /* 0x000000088c287237 */ /* 0x040ff00000445c28 */
[C---:B------:R-:W-:Y:S08]  /*21b0*/  IMMA.16832.S8.S8.SAT R44, R140.reuse.ROW, R12.COL, R44 ;  /* 0x0000000c8c2c7237 */ /* 0x040ff00000445c2c */
[C---:B------:R-:W-:Y:S08]  /*21c0*/  IMMA.16832.S8.S8.SAT R48, R140.reuse.ROW, R16.COL, R48 ;  /* 0x000000108c307237 */ /* 0x040ff00000445c30 */
[C---:B------:R-:W-:Y:S08]  /*21d0*/  IMMA.16832.S8.S8.SAT R52, R140.reuse.ROW, R20.COL, R52 ;  /* 0x000000148c347237 */ /* 0x040ff00000445c34 */
[C---:B------:R-:W-:Y:S08]  /*21e0*/  IMMA.16832.S8.S8.SAT R56, R140.reuse.ROW, R24.COL, R56 ;  /* 0x000000188c387237 */ /* 0x040ff00000445c38 */
[C---:B------:R-:W-:Y:S08]  /*21f0*/  IMMA.16832.S8.S8.SAT R60, R140.reuse.ROW, R28.COL, R60 ;  /* 0x0000001c8c3c7237 */ /* 0x040ff00000445c3c */
[----:B------:R-:W-:Y:S01]  /*2200*/  IMMA.16832.S8.S8.SAT R136, R140.ROW, R32.COL, R136 ;  /* 0x000000208c887237 */ /* 0x000fe20000445c88 */
[----:B------:R-:W3:Y:S07]  /*2210*/  LDSM.16.M88.4 R140, [R212+0x6000] ;  /* 0x00600000d48c783b */ /* 0x000eee0000000200 */
[C---:B------:R-:W-:Y:S08]  /*2220*/  IMMA.16832.S8.S8.SAT R196, R208.reuse.ROW, R146.COL, R196 ;  /* 0x00000092d0c47237 */ /* 0x040ff00000445cc4 */
[C---:B------:R-:W-:Y:S08]  /*2230*/  IMMA.16832.S8.S8.SAT R192, R208.reuse.ROW, R150.COL, R192 ;  /* 0x00000096d0c07237 */ /* 0x040ff00000445cc0 */
[C---:B------:R-:W-:Y:S08]  /*2240*/  IMMA.16832.S8.S8.SAT R188, R208.reuse.ROW, R154.COL, R188 ;  /* 0x0000009ad0bc7237 */ /* 0x040ff00000445cbc */
[----:B------:R-:W-:Y:S08]  /*2250*/  IMMA.16832.S8.S8.SAT R172, R208.ROW, R174.COL, R160 ;  /* 0x000000aed0ac7237 */ /* 0x000ff00000445ca0 */
[-C--:B------:R-:W-:Y:S08]  /*2260*/  IMMA.16832.S8.S8.SAT R132, R200.ROW, R20.reuse.COL, R132 ;  /* 0x00000014c8847237 */ /* 0x080ff00000445c84 */
[----:B------:R-:W-:Y:S07]  /*2270*/  IMMA.16832.S8.S8.SAT R160, R180.ROW, R20.COL, R184 ;  /* 0x00000014b4a07237 */ /* 0x000fee0000445cb8 */
[----:B------:R-:W-:Y:S01]  /*2280*/  IADD3 R20, P1, R221, UR6, RZ ;  /* 0x00000006dd147c10 */ /* 0x000fe2000ff3e0ff */
[----:B------:R-:W-:Y:S03]  /*2290*/  IMMA.16832.S8.S8.SAT R112, R200.ROW, R24.COL, R112 ;  /* 0x00000018c8707237 */ /* 0x000fe60000445c70 */
[----:B------:R-:W-:-:S05]  /*22a0*/  IADD3.X R21, R220, UR7, RZ, P1, !PT ;  /* 0x00000007dc157c10 */ /* 0x000fca0008ffe4ff */
[----:B------:R-:W-:Y:S07]  /*22b0*/  IMMA.16832.S8.S8.SAT R164, R180.ROW, R24.COL, R164 ;  /* 0x00000018b4a47237 */ /* 0x000fee0000445ca4 */
[----:B------:R-:W-:Y:S01]  /*22c0*/  IADD3 R24, P1, R225, UR6, RZ ;  /* 0x00000006e1187c10 */ /* 0x000fe2000ff3e0ff */
[----:B------:R-:W-:Y:S03]  /*22d0*/  IMMA.16832.S8.S8.SAT R116, R200.ROW, R4.COL, R116 ;  /* 0x00000004c8747237 */ /* 0x000fe60000445c74 */
[----:B------:R-:W-:-:S05]  /*22e0*/  IADD3.X R25, R224, UR7, RZ, P1, !PT ;  /* 0x00000007e0197c10 */ /* 0x000fca0008ffe4ff */
[C---:B------:R-:W-:Y:S08]  /*22f0*/  IMMA.16832.S8.S8.SAT R120, R200.reuse.ROW, R8.COL, R120 ;  /* 0x00000008c8787237 */ /* 0x040ff00000445c78 */
[C---:B------:R-:W-:Y:S08]  /*2300*/  IMMA.16832.S8.S8.SAT R124, R200.reuse.ROW, R12.COL, R124 ;  /* 0x0000000cc87c7237 */ /* 0x040ff00000445c7c */
[C---:B------:R-:W-:Y:S08]  /*2310*/  IMMA.16832.S8.S8.SAT R128, R200.reuse.ROW, R16.COL, R128 ;  /* 0x00000010c8807237 */ /* 0x040ff00000445c80 */
[C---:B------:R-:W-:Y:S08]  /*2320*/  IMMA.16832.S8.S8.SAT R108, R200.reuse.ROW, R28.COL, R108 ;  /* 0x0000001cc86c7237 */ /* 0x040ff00000445c6c */
[----:B------:R-:W-:Y:S08]  /*2330*/  IMMA.16832.S8.S8.SAT R104, R200.ROW, R32.COL, R104 ;  /* 0x00000020c8687237 */ /* 0x000ff00000445c68 */
[C---:B------:R-:W-:Y:S07]  /*2340*/  IMMA.16832.S8.S8.SAT R168, R180.reuse.ROW, R28.COL, R168 ;  /* 0x0000001cb4a87237 */ /* 0x040fee0000445ca8 */
[----:B------:R-:W-:Y:S01]  /*2350*/  IADD3 R28, P1, R229, UR6, RZ ;  /* 0x00000006e51c7c10 */ /* 0x000fe2000ff3e0ff */
[----:B------:R-:W-:Y:S03]  /*2360*/  IMMA.16832.S8.S8.SAT R144, R180.ROW, R4.COL, R204 ;  /* 0x00000004b4907237 */ /* 0x000fe60000445ccc */
[----:B------:R-:W-:-:S05]  /*2370*/  IADD3.X R29, R228, UR7, RZ, P1, !PT ;  /* 0x00000007e41d7c10 */ /* 0x000fca0008ffe4ff */
[C---:B------:R-:W-:Y:S08]  /*2380*/  IMMA.16832.S8.S8.SAT R148, R180.reuse.ROW, R8.COL, R196 ;  /* 0x00000008b4947237 */ /* 0x040ff00000445cc4 */
[C---:B------:R-:W-:Y:S08]  /*2390*/  IMMA.16832.S8.S8.SAT R152, R180.reuse.ROW, R12.COL, R192 ;  /* 0x0000000cb4987237 */ /* 0x040ff00000445cc0 */
[C---:B------:R-:W-:Y:S08]  /*23a0*/  IMMA.16832.S8.S8.SAT R156, R180.reuse.ROW, R16.COL, R188 ;  /* 0x00000010b49c7237 */ /* 0x040ff00000445cbc */
[----:B------:R-:W-:Y:S07]  /*23b0*/  IMMA.16832.S8.S8.SAT R172, R180.ROW, R32.COL, R172 ;  /* 0x00000020b4ac7237 */ /* 0x000fee0000445cac */
[----:B------:R-:W-:Y:S01]  /*23c0*/  IADD3 R32, P3, R233, UR6, RZ ;  /* 0x00000006e9207c10 */ /* 0x000fe2000ff7e0ff */
[----:B-1----:R-:W-:Y:S03]  /*23d0*/  IMMA.16832.S8.S8.SAT R132, R176.ROW, R22.COL, R132 ;  /* 0x00000016b0847237 */ /* 0x002fe60000445c84 */
[----:B------:R-:W-:-:S05]  /*23e0*/  IADD3.X R33, R232, UR7, RZ, P3, !PT ;  /* 0x00000007e8217c10 */ /* 0x000fca0009ffe4ff */
[C---:B------:R-:W-:Y:S08]  /*23f0*/  IMMA.16832.S8.S8.SAT R100, R72.reuse.ROW, R6.COL, R100 ;  /* 0x0000000648647237 */ /* 0x040ff00000445c64 */
[C---:B------:R-:W-:Y:S08]  /*2400*/  IMMA.16832.S8.S8.SAT R96, R72.reuse.ROW, R10.COL, R96 ;  /* 0x0000000a48607237 */ /* 0x040ff00000445c60 */
[C---:B------:R-:W-:Y:S08]  /*2410*/  IMMA.16832.S8.S8.SAT R92, R72.reuse.ROW, R14.COL, R92 ;  /* 0x0000000e485c7237 */ /* 0x040ff00000445c5c */
[C---:B------:R-:W-:Y:S08]  /*2420*/  IMMA.16832.S8.S8.SAT R88, R72.reuse.ROW, R18.COL, R88 ;  /* 0x0000001248587237 */ /* 0x040ff00000445c58 */
[C---:B------:R-:W-:Y:S08]  /*2430*/  IMMA.16832.S8.S8.SAT R84, R72.reuse.ROW, R22.COL, R84 ;  /* 0x0000001648547237 */ /* 0x040ff00000445c54 */
[C---:B------:R-:W-:Y:S08]  /*2440*/  IMMA.16832.S8.S8.SAT R80, R72.reuse.ROW, R26.COL, R80 ;  /* 0x0000001a48507237 */ /* 0x040ff00000445c50 */
[C---:B------:R-:W-:Y:S08]  /*2450*/  IMMA.16832.S8.S8.SAT R76, R72.reuse.ROW, R30.COL, R76 ;  /* 0x0000001e484c7237 */ /* 0x040ff00000445c4c */
[----:B------:R-:W-:Y:S07]  /*2460*/  IMMA.16832.S8.S8.SAT R68, R72.ROW, R34.COL, R68 ;  /* 0x0000002248447237 */ /* 0x000fee0000445c44 */
[----:B------:R-:W-:Y:S01]  /*2470*/  IMAD R73, R0, 0x8000, R3 ;  /* 0x0000800000497824 */ /* 0x000fe200078e0203 */
[----:B------:R-:W-:Y:S01]  /*2480*/  BAR.SYNC.DEFER_BLOCKING 0x0 ;  /* 0x0000000000007b1d */ /* 0x000fe20000010000 */
[-C--:B--2---:R-:W-:Y:S08]  /*2490*/  IMMA.16832.S8.S8.SAT R52, R64.ROW, R22.reuse.COL, R52 ;  /* 0x0000001640347237 */ /* 0x084ff00000445c34 */
[----:B---3--:R-:W-:Y:S07]  /*24a0*/  IMMA.16832.S8.S8.SAT R160, R140.ROW, R22.COL, R160 ;  /* 0x000000168ca07237 */ /* 0x008fee0000445ca0 */
[----:B------:R-:W-:Y:S01]  /*24b0*/  IADD3 R22, P2, R223, UR6, RZ ;  /* 0x00000006df167c10 */ /* 0x000fe2000ff5e0ff */
[-C--:B------:R-:W-:Y:S03]  /*24c0*/  IMMA.16832.S8.S8.SAT R112, R176.ROW, R26.reuse.COL, R112 ;  /* 0x0000001ab0707237 */ /* 0x080fe60000445c70 */
[----:B------:R-:W-:Y:S01]  /*24d0*/  IADD3.X R23, R222, UR7, RZ, P2, !PT ;  /* 0x00000007de177c10 */ /* 0x000fe200097fe4ff */
[----:B------:R-:W-:Y:S01]  /*24e0*/  @!PT LDS RZ, [RZ] ;  /* 0x00000000fffff984 */ /* 0x000fe20000000800 */
[----:B------:R-:W-:Y:S01]  /*24f0*/  @!PT LDS RZ, [RZ] ;  /* 0x00000000fffff984 */ /* 0x000fe20000000800 */
[----:B------:R-:W-:Y:S01]  /*2500*/  @!PT LDS RZ, [RZ] ;  /* 0x00000000fffff984 */ /* 0x000fe20000000800 */
[----:B------:R1:W-:Y:S04]  /*2510*/  LDGSTS.E.BYPASS.128 [R73], [R20.64], !P0 ;  /* 0x0000000014497fae */ /* 0x0003e8000c101c4e */
[-C--:B------:R-:W-:Y:S01]  /*2520*/  IMMA.16832.S8.S8.SAT R56, R64.ROW, R26.reuse.COL, R56 ;  /* 0x0000001a40387237 */ /* 0x080fe20000445c38 */
[----:B------:R2:W-:Y:S04]  /*2530*/  LDGSTS.E.BYPASS.128 [R73+0x1000], [R22.64], !P0 ;  /* 0x0100000016497fae */ /* 0x0005e8000c101c4e */
[----:B------:R3:W-:Y:S03]  /*2540*/  LDGSTS.E.BYPASS.128 [R73+0x2000], [R24.64], !P0 ;  /* 0x0200000018497fae */ /* 0x0007e6000c101c4e */
[----:B------:R-:W-:Y:S01]  /*2550*/  IMMA.16832.S8.S8.SAT R180, R140.ROW, R26.COL, R164 ;  /* 0x0000001a8cb47237 */ /* 0x000fe20000445ca4 */
[----:B-1----:R-:W-:-:S06]  /*2560*/  IADD3 R20, P1, R235, UR6, RZ ;  /* 0x00000006eb147c10 */ /* 0x002fcc000ff3e0ff */
[----:B------:R-:W-:Y:S01]  /*2570*/  IADD3 R26, P2, R227, UR6, RZ ;  /* 0x00000006e31a7c10 */ /* 0x000fe2000ff5e0ff */
[----:B------:R-:W-:Y:S01]  /*2580*/  IMMA.16832.S8.S8.SAT R116, R176.ROW, R6.COL, R116 ;  /* 0x00000006b0747237 */ /* 0x000fe20000445c74 */
[----:B------:R-:W-:Y:S02]  /*2590*/  IADD3.X R21, R234, UR7, RZ, P1, !PT ;  /* 0x00000007ea157c10 */ /* 0x000fe40008ffe4ff */
[----:B------:R-:W-:Y:S02]  /*25a0*/  IADD3.X R27, R226, UR7, RZ, P2, !PT ;  /* 0x00000007e21b7c10 */ /* 0x000fe400097fe4ff */
[----:B--2---:R-:W-:-:S03]  /*25b0*/  IADD3 R22, P1, R237, UR6, RZ ;  /* 0x00000006ed167c10 */ /* 0x004fc6000ff3e0ff */
[----:B------:R-:W-:Y:S01]  /*25c0*/  IMMA.16832.S8.S8.SAT R120, R176.ROW, R10.COL, R120 ;  /* 0x0000000ab0787237 */ /* 0x000fe20000445c78 */
[----:B------:R1:W-:Y:S01]  /*25d0*/  LDGSTS.E.BYPASS.128 [R73+0x3000], [R26.64], !P0 ;  /* 0x030000001a497fae */ /* 0x0003e2000c101c4e */
[----:B------:R-:W-:-:S03]  /*25e0*/  IADD3.X R23, R236, UR7, RZ, P1, !PT ;  /* 0x00000007ec177c10 */ /* 0x000fc60008ffe4ff */
[----:B------:R2:W-:Y:S03]  /*25f0*/  LDGSTS.E.BYPASS.128 [R73+0x4000], [R28.64], !P0 ;  /* 0x040000001c497fae */ /* 0x0005e6000c101c4e */
[----:B------:R-:W-:Y:S01]  /*2600*/  IMMA.16832.S8.S8.SAT R124, R176.ROW, R14.COL, R124 ;  /* 0x0000000eb07c7237 */ /* 0x000fe20000445c7c */
[----:B-1----:R-:W-:-:S07]  /*2610*/  IADD3 R26, P1, R241, UR6, RZ ;  /* 0x00000006f11a7c10 */ /* 0x002fce000ff3e0ff */
[----:B------:R-:W-:Y:S01]  /*2620*/  IMMA.16832.S8.S8.SAT R128, R176.ROW, R18.COL, R128 ;  /* 0x00000012b0807237 */ /* 0x000fe20000445c80 */
[----:B--2---:R-:W-:Y:S02]  /*2630*/  IADD3 R28, P3, R243, UR6, RZ ;  /* 0x00000006f31c7c10 */ /* 0x004fe4000ff7e0ff */
[----:B------:R-:W-:Y:S02]  /*2640*/  IADD3.X R27, R240, UR7, RZ, P1, !PT ;  /* 0x00000007f01b7c10 */ /* 0x000fe40008ffe4ff */
[----:B------:R-:W-:-:S03]  /*2650*/  IADD3.X R29, R242, UR7, RZ, P3, !PT ;  /* 0x00000007f21d7c10 */ /* 0x000fc60009ffe4ff */
[C---:B------:R-:W-:Y:S08]  /*2660*/  IMMA.16832.S8.S8.SAT R108, R176.reuse.ROW, R30.COL, R108 ;  /* 0x0000001eb06c7237 */ /* 0x040ff00000445c6c */
[----:B------:R-:W-:Y:S08]  /*2670*/  IMMA.16832.S8.S8.SAT R104, R176.ROW, R34.COL, R104 ;  /* 0x00000022b0687237 */ /* 0x000ff00000445c68 */
[-C--:B------:R-:W-:Y:S08]  /*2680*/  IMMA.16832.S8.S8.SAT R60, R64.ROW, R30.reuse.COL, R60 ;  /* 0x0000001e403c7237 */ /* 0x080ff00000445c3c */
[----:B------:R-:W-:Y:S07]  /*2690*/  IMMA.16832.S8.S8.SAT R176, R140.ROW, R30.COL, R168 ;  /* 0x0000001e8cb07237 */ /* 0x000fee0000445ca8 */
[----:B------:R-:W-:Y:S01]  /*26a0*/  IADD3 R30, P2, R231, UR6, RZ ;  /* 0x00000006e71e7c10 */ /* 0x000fe2000ff5e0ff */
[----:B------:R-:W-:Y:S03]  /*26b0*/  IMMA.16832.S8.S8.SAT R36, R64.ROW, R6.COL, R36 ;  /* 0x0000000640247237 */ /* 0x000fe60000445c24 */
[----:B------:R-:W-:-:S02]  /*26c0*/  IADD3.X R31, R230, UR7, RZ, P2, !PT ;  /* 0x00000007e61f7c10 */ /* 0x000fc400097fe4ff */
[----:B---3--:R-:W-:Y:S01]  /*26d0*/  IADD3 R24, P2, R239, UR6, RZ ;  /* 0x00000006ef187c10 */ /* 0x008fe2000ff5e0ff */
[----:B------:R-:W-:Y:S02]  /*26e0*/  UIADD3 UR6, UP0, UR6, 0x80, URZ ;  /* 0x0000008006067890 */ /* 0x000fe4000ff1e03f */
[----:B------:R-:W-:Y:S01]  /*26f0*/  IMMA.16832.S8.S8.SAT R40, R64.ROW, R10.COL, R40 ;  /* 0x0000000a40287237 */ /* 0x000fe20000445c28 */
[----:B------:R-:W-:Y:S01]  /*2700*/  IADD3.X R25, R238, UR7, RZ, P2, !PT ;  /* 0x00000007ee197c10 */ /* 0x000fe200097fe4ff */
[----:B------:R-:W-:Y:S01]  /*2710*/  UIADD3.X UR7, URZ, UR7, URZ, UP0, !UPT ;  /* 0x000000073f077290 */ /* 0x000fe200087fe43f */
[----:B------:R1:W-:Y:S01]  /*2720*/  LDGSTS.E.BYPASS.128 [R73+0x5000], [R30.64], !P0 ;  /* 0x050000001e497fae */ /* 0x0003e2000c101c4e */
[----:B------:R-:W-:-:S03]  /*2730*/  UISETP.NE.U32.AND UP0, UPT, UR6, 0x3000, UPT ;  /* 0x000030000600788c */ /* 0x000fc6000bf05070 */
[----:B------:R1:W-:Y:S01]  /*2740*/  LDGSTS.E.BYPASS.128 [R73+0x6000], [R32.64], !P0 ;  /* 0x0600000020497fae */ /* 0x0003e2000c101c4e */
[C---:B------:R-:W-:Y:S01]  /*2750*/  IMMA.16832.S8.S8.SAT R44, R64.reuse.ROW, R14.COL, R44 ;  /* 0x0000000e402c7237 */ /* 0x040fe20000445c2c */
[----:B------:R-:W-:Y:S02]  /*2760*/  UISETP.NE.AND.EX UP0, UPT, UR7, URZ, UPT, UP0 ;  /* 0x0000003f0700728c */ /* 0x000fe4000bf05300 */
[----:B------:R1:W-:Y:S04]  /*2770*/  LDGSTS.E.BYPASS.128 [R73+0x7000], [R20.64], !P0 ;  /* 0x0700000014497fae */ /* 0x0003e8000c101c4e */
[----:B------:R-:W0:Y:S01]  /*2780*/  LDGDEPBAR ;  /* 0x00000000000079af */ /* 0x000e220000000000 */
[----:B------:R-:W-:Y:S08]  /*2790*/  IMMA.16832.S8.S8.SAT R48, R64.ROW, R18.COL, R48 ;  /* 0x0000001240307237 */ /* 0x000ff00000445c30 */
[C---:B------:R-:W-:Y:S08]  /*27a0*/  IMMA.16832.S8.S8.SAT R4, R140.reuse.ROW, R6.COL, R144 ;  /* 0x000000068c047237 */ /* 0x040ff00000445c90 */
[C---:B------:R-:W-:Y:S08]  /*27b0*/  IMMA.16832.S8.S8.SAT R8, R140.reuse.ROW, R10.COL, R148 ;  /* 0x0000000a8c087237 */ /* 0x040ff00000445c94 */
[C---:B------:R-:W-:Y:S08]  /*27c0*/  IMMA.16832.S8.S8.SAT R12, R140.reuse.ROW, R14.COL, R152 ;  /* 0x0000000e8c0c7237 */ /* 0x040ff00000445c98 */
[----:B------:R-:W-:Y:S08]  /*27d0*/  IMMA.16832.S8.S8.SAT R16, R140.ROW, R18.COL, R156 ;  /* 0x000000128c107237 */ /* 0x000ff00000445c9c */
[-C--:B------:R-:W-:Y:S08]  /*27e0*/  IMMA.16832.S8.S8.SAT R64, R64.ROW, R34.reuse.COL, R136 ;  /* 0x0000002240407237 */ /* 0x080ff00000445c88 */
[----:B------:R-:W-:Y:S07]  /*27f0*/  IMMA.16832.S8.S8.SAT R140, R140.ROW, R34.COL, R172 ;  /* 0x000000228c8c7237 */ /* 0x000fee0000445cac */
[----:B------:R-:W-:-:S05]  /*2800*/  IADD3 R35, R3, UR12, RZ ;  /* 0x0000000c03237c10 */ /* 0x000fca000fffe0ff */
[----:B------:R1:W-:Y:S04]  /*2810*/  LDGSTS.E.BYPASS.128 [R35], [R22.64], !P0 ;  /* 0x0000000016237fae */ /* 0x0003e8000c101c4e */
[----:B------:R1:W-:Y:S04]  /*2820*/  LDGSTS.E.BYPASS.128 [R35+0x1000], [R24.64], !P0 ;  /* 0x0100000018237fae */ /* 0x0003e8000c101c4e */
[----:B------:R1:W-:Y:S04]  /*2830*/  LDGSTS.E.BYPASS.128 [R35+0x2000], [R26.64], !P0 ;  /* 0x020000001a237fae */ /* 0x0003e8000c101c4e */
[----:B------:R1:W-:Y:S01]  /*2840*/  LDGSTS.E.BYPASS.128 [R35+0x3000], [R28.64], !P0 ;  /* 0x030000001c237fae */ /* 0x0003e2000c101c4e */
[----:B------:R-:W-:-:S03]  /*2850*/  PLOP3.LUT P0, PT, PT, PT, UP0, 0x80, 0x0 ;  /* 0x000000000000781c */ /* 0x000fc60003f0f008 */
[----:B------:R-:W0:Y:S10]  /*2860*/  LDGDEPBAR ;  /* 0x00000000000079af */ /* 0x000e340000000000 */
[----:B-1----:R-:W-:Y:S05]  /*2870*/  @P0 BRA `(.L_x_0) ;  /* 0xfffff07000000947 */ /* 0x002fea000383ffff */
[----:B------:R-:W1:Y:S01]  /*2880*/  S2R R21, SR_TID.X ;  /* 0x0000000000157919 */ /* 0x000e620000002100 */
[----:B------:R-:W-:Y:S01]  /*2890*/  IMAD.U32 R147, RZ, RZ, UR11 ;  /* 0x0000000bff937e24 */ /* 0x000fe2000f8e00ff */
[----:B------:R-:W-:-:S04]  /*28a0*/  DEPBAR.LE SB0, 0x0 ;  /* 0x000080000000791a */ /* 0x000fc80000000000 */
[C---:B-1----:R-:W-:Y:S01]  /*28b0*/  IMAD.SHL.U32 R3, R21.reuse, 0x20, RZ ;  /* 0x0000002015037824 */ /* 0x042fe200078e00ff */
[----:B------:R-:W-:Y:S01]  /*28c0*/  SHF.R.U32.HI R2, RZ, 0x5, R21 ;  /* 0x00000005ff027819 */ /* 0x000fe20000011615 */
[----:B------:R-:W-:-:S03]  /*28d0*/  IMAD.SHL.U32 R23, R21, 0x2, RZ ;  /* 0x0000000215177824 */ /* 0x000fc600078e00ff */
[----:B------:R-:W-:Y:S02]  /*28e0*/  LOP3.LUT R0, R3, 0x180, RZ, 0xc0, !PT ;  /* 0x0000018003007812 */ /* 0x000fe400078ec0ff */
[----:B------:R-:W-:Y:S02]  /*28f0*/  SGXT.U32 R2, R2, 0x3 ;  /* 0x000000030202781a */ /* 0x000fe40000000000 */
[----:B------:R-:W-:Y:S01]  /*2900*/  LOP3.LUT R20, R0, 0x6, R23, 0xf8, !PT ;  /* 0x0000000600147812 */ /* 0x000fe200078ef817 */
[C---:B------:R-:W-:Y:S01]  /*2910*/  IMAD.SHL.U32 R0, R21.reuse, 0x4, RZ ;  /* 0x0000000415007824 */ /* 0x040fe200078e00ff */
[----:B------:R-:W-:Y:S02]  /*2920*/  LOP3.LUT R23, R21, 0x10, RZ, 0xc0, !PT ;  /* 0x0000001015177812 */ /* 0x000fe400078ec0ff */
[----:B------:R-:W-:Y:S02]  /*2930*/  LOP3.LUT R2, R2, UR10, RZ, 0xfc, !PT ;  /* 0x0000000a02027c12 */ /* 0x000fe4000f8efcff */
[----:B------:R-:W-:Y:S01]  /*2940*/  LOP3.LUT R147, R147, 0x7c, R0, 0xf8, !PT ;  /* 0x0000007c93937812 */ /* 0x000fe200078ef800 */
[----:B------:R-:W-:Y:S01]  /*2950*/  IMAD R20, R23, 0x20, R20 ;  /* 0x0000002017147824 */ /* 0x000fe200078e0214 */
[----:B------:R-:W-:Y:S01]  /*2960*/  LOP3.LUT R3, R3, 0x1800, RZ, 0xc0, !PT ;  /* 0x0000180003037812 */ /* 0x000fe200078ec0ff */
[----:B------:R-:W-:Y:S01]  /*2970*/  BAR.SYNC.DEFER_BLOCKING 0x0 ;  /* 0x0000000000007b1d */ /* 0x000fe20000010000 */
[----:B------:R-:W-:Y:S01]  /*2980*/  ISETP.GE.AND P0, PT, R147, 0xc00, PT ;  /* 0x00000c009300780c */ /* 0x000fe20003f06270 */
[C---:B------:R-:W-:Y:S01]  /*2990*/  IMAD R147, R2.reuse, 0xc00, R147 ;  /* 0x00000c0002937824 */ /* 0x040fe200078e0293 */
[----:B------:R-:W-:Y:S01]  /*29a0*/  LOP3.LUT R22, R2, 0x18, RZ, 0xfc, !PT ;  /* 0x0000001802167812 */ /* 0x000fe200078efcff */
[----:B------:R-:W-:Y:S01]  /*29b0*/  IMAD.IADD R20, R20, 0x1, R3 ;  /* 0x0000000114147824 */ /* 0x000fe200078e0203 */
[----:B------:R-:W-:-:S02]  /*29c0*/  SHF.R.U32.HI R3, RZ, 0x1, R21 ;  /* 0x00000001ff037819 */ /* 0x000fc40000011615 */
[----:B------:R-:W-:Y:S02]  /*29d0*/  ISETP.LT.AND P4, PT, R22, 0xe10, !P0 ;  /* 0x00000e101600780c */ /* 0x000fe40004781270 */
[----:B------:R-:W-:Y:S02]  /*29e0*/  LOP3.LUT R22, R21, 0x20, RZ, 0xc0, !PT ;  /* 0x0000002015167812 */ /* 0x000fe400078ec0ff */
[----:B------:R-:W-:Y:S02]  /*29f0*/  LOP3.LUT R21, R0, 0x3fc, RZ, 0xc0, !PT ;  /* 0x000003fc00157812 */ /* 0x000fe400078ec0ff */
[----:B------:R-:W-:Y:S02]  /*2a00*/  LOP3.LUT R23, R2, 0x10, RZ, 0xfc, !PT ;  /* 0x0000001002177812 */ /* 0x000fe400078efcff */
[----:B------:R-:W-:Y:S02]  /*2a10*/  LOP3.LUT R144, R3, 0x70, RZ, 0xc0, !PT ;  /* 0x0000007003907812 */ /* 0x000fe400078ec0ff */
[----:B------:R-:W-:-:S02]  /*2a20*/  LOP3.LUT R0, R21, 0x400, RZ, 0xfc, !PT ;  /* 0x0000040015007812 */ /* 0x000fc400078efcff */
[----:B------:R-:W-:Y:S01]  /*2a30*/  ISETP.LT.AND P5, PT, R23, 0xe10, !P0 ;  /* 0x00000e101700780c */ /* 0x000fe200047a1270 */
[C---:B------:R-:W-:Y:S01]  /*2a40*/  IMAD R144, R21.reuse, 0x4, R144 ;  /* 0x0000000415907824 */ /* 0x040fe200078e0290 */
[C---:B------:R-:W-:Y:S02]  /*2a50*/  LOP3.LUT R3, R21.reuse, 0x800, RZ, 0xfc, !PT ;  /* 0x0000080015037812 */ /* 0x040fe400078efcff */
[----:B------:R-:W-:Y:S02]  /*2a60*/  LOP3.LUT R23, R2, 0x28, RZ, 0xfc, !PT ;  /* 0x0000002802177812 */ /* 0x000fe400078efcff */
[----:B------:R-:W-:Y:S02]  /*2a70*/  SHF.R.U32.HI R31, RZ, 0x2, R22 ;  /* 0x00000002ff1f7819 */ /* 0x000fe40000011616 */
[----:B------:R-:W-:Y:S02]  /*2a80*/  LOP3.LUT R22, R21, 0xc00, RZ, 0xfc, !PT ;  /* 0x00000c0015167812 */ /* 0x000fe400078efcff */
[----:B------:R-:W-:-:S02]  /*2a90*/  SHF.R.U32.HI R0, RZ, 0x3, R0 ;  /* 0x00000003ff007819 */ /* 0x000fc40000011600 */
[----:B------:R-:W-:Y:S02]  /*2aa0*/  SHF.R.U32.HI R3, RZ, 0x3, R3 ;  /* 0x00000003ff037819 */ /* 0x000fe40000011603 */
[----:B------:R-:W-:Y:S02]  /*2ab0*/  ISETP.LT.AND P2, PT, R23, 0xe10, !P0 ;  /* 0x00000e101700780c */ /* 0x000fe40004741270 */
[----:B------:R-:W-:Y:S02]  /*2ac0*/  SHF.R.U32.HI R23, RZ, 0x3, R22 ;  /* 0x00000003ff177819 */ /* 0x000fe40000011616 */
[----:B------:R-:W-:Y:S01]  /*2ad0*/  LOP3.LUT R22, R0, 0xf0, RZ, 0xc0, !PT ;  /* 0x000000f000167812 */ /* 0x000fe200078ec0ff */
[----:B------:R-:W-:Y:S01]  /*2ae0*/  IMAD.IADD R0, R31, 0x1, R20 ;  /* 0x000000011f007824 */ /* 0x000fe200078e0214 */
[----:B------:R-:W-:Y:S02]  /*2af0*/  LOP3.LUT R138, R3, 0x170, RZ, 0xc0, !PT ;  /* 0x00000170038a7812 */ /* 0x000fe400078ec0ff */
[----:B------:R-:W-:Y:S01]  /*2b00*/  IADD3 R3, R20, 0x400, RZ ;  /* 0x0000040014037810 */ /* 0x000fe20007ffe0ff */
[----:B------:R-:W-:Y:S01]  /*2b10*/  IMAD R145, R21, 0x4, R22 ;  /* 0x0000000415917824 */ /* 0x000fe200078e0216 */
[----:B------:R-:W-:Y:S01]  /*2b20*/  LOP3.LUT R136, R23, 0x1f0, RZ, 0xc0, !PT ;  /* 0x000001f017887812 */ /* 0x000fe200078ec0ff */
[----:B------:R-:W-:Y:S01]  /*2b30*/  IMAD.SHL.U32 R23, R0, 0x4, RZ ;  /* 0x0000000400177824 */ /* 0x000fe200078e00ff */
[----:B------:R-:W-:Y:S01]  /*2b40*/  SHF.R.U32.HI R22, RZ, 0x3, R3 ;  /* 0x00000003ff167819 */ /* 0x000fe20000011603 */
[C---:B------:R-:W-:Y:S01]  /*2b50*/  IMAD R138, R21.reuse, 0x4, R138 ;  /* 0x00000004158a7824 */ /* 0x040fe200078e028a */
[----:B------:R-:W-:Y:S01]  /*2b60*/  LOP3.LUT R24, R2, 0x8, RZ, 0xfc, !PT ;  /* 0x0000000802187812 */ /* 0x000fe200078efcff */
[----:B------:R-:W-:Y:S01]  /*2b70*/  IMAD R136, R21, 0x4, R136 ;  /* 0x0000000415887824 */ /* 0x000fe200078e0288 */
[----:B------:R-:W-:Y:S01]  /*2b80*/  LEA.HI R146, R20, R23, RZ, 0x1d ;  /* 0x0000001714927211 */ /* 0x000fe200078fe8ff */
[----:B------:R-:W-:Y:S01]  /*2b90*/  IMAD.IADD R148, R23, 0x1, R22 ;  /* 0x0000000117947824 */ /* 0x000fe200078e0216 */
[----:B------:R-:W-:-:S02]  /*2ba0*/  LOP3.LUT R22, R22, 0x3f0, RZ, 0xc0, !PT ;  /* 0x000003f016167812 */ /* 0x000fc400078ec0ff */
[----:B------:R-:W-:Y:S01]  /*2bb0*/  ISETP.LT.AND P6, PT, R24, 0xe10, !P0 ;  /* 0x00000e101800780c */ /* 0x000fe200047c1270 */
[----:B------:R-:W-:Y:S01]  /*2bc0*/  STS.64 [R146], R116 ;  /* 0x0000007492007388 */ /* 0x000fe20000000a00 */
[----:B------:R-:W-:Y:S01]  /*2bd0*/  LOP3.LUT R24, R2, 0x20, RZ, 0xfc, !PT ;  /* 0x0000002002187812 */ /* 0x000fe200078efcff */
[----:B------:R-:W-:Y:S01]  /*2be0*/  IMAD.IADD R149, R23, 0x1, R22 ;  /* 0x0000000117957824 */ /* 0x000fe200078e0216 */
[C---:B------:R-:W-:Y:S01]  /*2bf0*/  LOP3.LUT R25, R21.reuse, 0x1400, RZ, 0xfc, !PT ;  /* 0x0000140015197812 */ /* 0x040fe200078efcff */
[----:B------:R-:W-:Y:S01]  /*2c00*/  STS.64 [R148+0x1000], R118 ;  /* 0x0010007694007388 */ /* 0x000fe20000000a00 */
[----:B------:R-:W-:Y:S02]  /*2c10*/  ISETP.LT.AND P3, PT, R24, 0xe10, !P0 ;  /* 0x00000e101800780c */ /* 0x000fe40004761270 */
[C---:B------:R-:W-:Y:S01]  /*2c20*/  LOP3.LUT R24, R21.reuse, 0x1000, RZ, 0xfc, !PT ;  /* 0x0000100015187812 */ /* 0x040fe200078efcff */
[----:B------:R-:W-:Y:S01]  /*2c30*/  STS.64 [R146+0x40], R120 ;  /* 0x0000407892007388 */ /* 0x000fe20000000a00 */
[----:B------:R-:W-:-:S02]  /*2c40*/  LOP3.LUT R26, R21, 0x1800, RZ, 0xfc, !PT ;  /* 0x00001800151a7812 */ /* 0x000fc400078efcff */
[----:B------:R-:W-:Y:S01]  /*2c50*/  LOP3.LUT R28, R21, 0x1c00, RZ, 0xfc, !PT ;  /* 0x00001c00151c7812 */ /* 0x000fe200078efcff */
[----:B------:R-:W-:Y:S01]  /*2c60*/  STS.64 [R148+0x1040], R122 ;  /* 0x0010407a94007388 */ /* 0x000fe20000000a00 */
[----:B------:R-:W-:Y:S02]  /*2c70*/  SHF.R.U32.HI R24, RZ, 0x3, R24 ;  /* 0x00000003ff187819 */ /* 0x000fe40000011618 */
[----:B------:R-:W-:Y:S01]  /*2c80*/  SHF.R.U32.HI R25, RZ, 0x3, R25 ;  /* 0x00000003ff197819 */ /* 0x000fe20000011619 */
[----:B------:R-:W-:Y:S01]  /*2c90*/  STS.64 [R146+0x80], R124 ;  /* 0x0000807c92007388 */ /* 0x000fe20000000a00 */
[----:B------:R-:W-:Y:S02]  /*2ca0*/  SHF.R.U32.HI R27, RZ, 0x3, R26 ;  /* 0x00000003ff1b7819 */ /* 0x000fe4000001161a */
[----:B------:R-:W-:Y:S01]  /*2cb0*/  SHF.R.U32.HI R29, RZ, 0x3, R28 ;  /* 0x00000003ff1d7819 */ /* 0x000fe2000001161c */
[----:B------:R-:W-:Y:S01]  /*2cc0*/  STS.64 [R149+0x1080], R126 ;  /* 0x0010807e95007388 */ /* 0x000fe20000000a00 */
[----:B------:R-:W-:-:S02]  /*2cd0*/  LOP3.LUT R24, R24, 0x270, RZ, 0xc0, !PT ;  /* 0x0000027018187812 */ /* 0x000fc400078ec0ff */
[----:B------:R-:W-:Y:S01]  /*2ce0*/  LOP3.LUT R26, R25, 0x2f0, RZ, 0xc0, !PT ;  /* 0x000002f0191a7812 */ /* 0x000fe200078ec0ff */
[----:B------:R-:W-:Y:S01]  /*2cf0*/  STS.64 [R146+0xc0], R128 ;  /* 0x0000c08092007388 */ /* 0x000fe20000000a00 */
[----:B------:R-:W-:Y:S01]  /*2d00*/  LOP3.LUT R28, R27, 0x370, RZ, 0xc0, !PT ;  /* 0x000003701b1c7812 */ /* 0x000fe200078ec0ff */
[----:B------:R-:W-:Y:S01]  /*2d10*/  IMAD R139, R21, 0x4, R24 ;  /* 0x00000004158b7824 */ /* 0x000fe200078e0218 */
[----:B------:R-:W-:Y:S01]  /*2d20*/  LOP3.LUT R30, R29, 0x3f0, RZ, 0xc0, !PT ;  /* 0x000003f01d1e7812 */ /* 0x000fe200078ec0ff */
[----:B------:R-:W-:Y:S01]  /*2d30*/  STS.64 [R149+0x10c0], R130 ;  /* 0x0010c08295007388 */ /* 0x000fe20000000a00 */
[C---:B------:R-:W-:Y:S01]  /*2d40*/  IMAD R137, R21.reuse, 0x4, R26 ;  /* 0x0000000415897824 */ /* 0x040fe200078e021a */
[----:B------:R-:W-:Y:S01]  /*2d50*/  ISETP.LT.AND P1, PT, R2, 0xe10, !P0 ;  /* 0x00000e100200780c */ /* 0x000fe20004721270 */
[C---:B------:R-:W-:Y:S01]  /*2d60*/  IMAD R3, R21.reuse, 0x4, R28 ;  /* 0x0000000415037824 */ /* 0x040fe200078e021c */
[----:B------:R-:W-:Y:S01]  /*2d70*/  STS.64 [R146+0x100], R132 ;  /* 0x0001008492007388 */ /* 0x000fe20000000a00 */
[----:B------:R-:W-:-:S03]  /*2d80*/  IMAD R0, R21, 0x4, R30 ;  /* 0x0000000415007824 */ /* 0x000fc600078e021e */
[----:B------:R-:W-:Y:S04]  /*2d90*/  STS.64 [R149+0x1100], R134 ;  /* 0x0011008695007388 */ /* 0x000fe80000000a00 */
[----:B------:R-:W-:Y:S04]  /*2da0*/  STS.64 [R146+0x140], R112 ;  /* 0x0001407092007388 */ /* 0x000fe80000000a00 */
[----:B------:R-:W-:Y:S04]  /*2db0*/  STS.64 [R149+0x1140], R114 ;  /* 0x0011407295007388 */ /* 0x000fe80000000a00 */
[----:B------:R-:W-:Y:S04]  /*2dc0*/  STS.64 [R146+0x180], R108 ;  /* 0x0001806c92007388 */ /* 0x000fe80000000a00 */
[----:B------:R-:W-:Y:S04]  /*2dd0*/  STS.64 [R149+0x1180], R110 ;  /* 0x0011806e95007388 */ /* 0x000fe80000000a00 */
[----:B------:R-:W-:Y:S04]  /*2de0*/  STS.64 [R146+0x1c0], R104 ;  /* 0x0001c06892007388 */ /* 0x000fe80000000a00 */
[----:B------:R-:W-:Y:S04]  /*2df0*/  STS.64 [R149+0x11c0], R106 ;  /* 0x0011c06a95007388 */ /* 0x000fe80000000a00 */
[----:B------:R-:W-:Y:S06]  /*2e00*/  BAR.SYNC.DEFER_BLOCKING 0x0 ;  /* 0x0000000000007b1d */ /* 0x000fec0000010000 */
[----:B------:R-:W1:Y:S04]  /*2e10*/  LDS.128 R124, [R144] ;  /* 0x00000000907c7984 */ /* 0x000e680000000c00 */
[----:B------:R-:W2:Y:S04]  /*2e20*/  LDS.128 R120, [R145+0x1000] ;  /* 0x0010000091787984 */ /* 0x000ea80000000c00 */
[----:B------:R-:W3:Y:S04]  /*2e30*/  LDS.128 R116, [R138+0x2000] ;  /* 0x002000008a747984 */ /* 0x000ee80000000c00 */
[----:B------:R-:W4:Y:S04]  /*2e40*/  LDS.128 R72, [R136+0x3000] ;  /* 0x0030000088487984 */ /* 0x000f280000000c00 */
[----:B------:R-:W1:Y:S04]  /*2e50*/  LDS.128 R32, [R139+0x4000] ;  /* 0x004000008b207984 */ /* 0x000e680000000c00 */
[----:B------:R-:W1:Y:S04]  /*2e60*/  LDS.128 R28, [R137+0x5000] ;  /* 0x00500000891c7984 */ /* 0x000e680000000c00 */
[----:B------:R-:W1:Y:S04]  /*2e70*/  LDS.128 R24, [R3+0x6000] ;  /* 0x0060000003187984 */ /* 0x000e680000000c00 */
[----:B------:R-:W1:Y:S04]  /*2e80*/  LDS.128 R20, [R0+0x7000] ;  /* 0x0070000000147984 */ /* 0x000e680000000c00 */
[----:B------:R-:W-:Y:S06]  /*2e90*/  BAR.SYNC.DEFER_BLOCKING 0x0 ;  /* 0x0000000000007b1d */ /* 0x000fec0000010000 */
[----:B------:R-:W-:Y:S04]  /*2ea0*/  STS.64 [R146], R100 ;  /* 0x0000006492007388 */ /* 0x000fe80000000a00 */
[----:B------:R-:W-:Y:S04]  /*2eb0*/  STS.64 [R148+0x1000], R102 ;  /* 0x0010006694007388 */ /* 0x000fe80000000a00 */
        /* <DEDUP_REMOVED lines=16> */
[----:B------:R-:W1:Y:S04]  /*2fc0*/  LDS.128 R108, [R145+0x1000] ;  /* 0x00100000916c7984 */ /* 0x000e680000000c00 */
[----:B------:R-:W1:Y:S04]  /*2fd0*/  LDS.128 R96, [R138+0x2000] ;  /* 0x002000008a607984 */ /* 0x000e680000000c00 */
[----:B------:R-:W1:Y:S04]  /*2fe0*/  LDS.128 R92, [R136+0x3000] ;  /* 0x00300000885c7984 */ /* 0x000e680000000c00 */
        /* <DEDUP_REMOVED lines=31> */
[----:B------:R1:W-:Y:S04]  /*31e0*/  STS.64 [R146], R4 ;  /* 0x0000000492007388 */ /* 0x0003e80000000a00 */
[----:B------:R2:W-:Y:S04]  /*31f0*/  STS.64 [R148+0x1000], R6 ;  /* 0x0010000694007388 */ /* 0x0005e80000000a00 */
[----:B------:R3:W-:Y:S04]  /*3200*/  STS.64 [R146+0x40], R8 ;  /* 0x0000400892007388 */ /* 0x0007e80000000a00 */
[----:B------:R4:W-:Y:S01]  /*3210*/  STS.64 [R148+0x1040], R10 ;  /* 0x0010400a94007388 */ /* 0x0009e20000000a00 */
[----:B-1----:R-:W-:Y:S01]  /*3220*/  IMAD.MOV.U32 R4, RZ, RZ, 0x4 ;  /* 0x00000004ff047424 */ /* 0x002fe200078e00ff */
[----:B------:R-:W-:-:S02]  /*3230*/  LOP3.LUT R5, R2, 0x30, RZ, 0xfc, !PT ;  /* 0x0000003002057812 */ /* 0x000fc400078efcff */
[----:B------:R1:W-:Y:S01]  /*3240*/  STS.64 [R146+0x80], R12 ;  /* 0x0000800c92007388 */ /* 0x0003e20000000a00 */
[----:B--2---:R-:W-:-:S03]  /*3250*/  IMAD.WIDE R6, R147, R4, c[0x0][0x170] ;  /* 0x00005c0093067625 */ /* 0x004fc600078e0204 */
[----:B------:R2:W-:Y:S01]  /*3260*/  STS.64 [R149+0x1080], R14 ;  /* 0x0010800e95007388 */ /* 0x0005e20000000a00 */
[----:B---3--:R-:W-:-:S03]  /*3270*/  IADD3 R9, R147, 0x6000, RZ ;  /* 0x0000600093097810 */ /* 0x008fc60007ffe0ff */
[----:B------:R3:W-:Y:S01]  /*3280*/  STS.64 [R146+0xc0], R16 ;  /* 0x0000c01092007388 */ /* 0x0007e20000000a00 */
[----:B----4-:R-:W-:Y:S01]  /*3290*/  IADD3 R11, R147, 0xc000, RZ ;  /* 0x0000c000930b7810 */ /* 0x010fe20007ffe0ff */
[-C--:B------:R-:W-:Y:S02]  /*32a0*/  IMAD.WIDE R8, R9, R4.reuse, c[0x0][0x170] ;  /* 0x00005c0009087625 */ /* 0x080fe400078e0204 */
[----:B------:R-:W-:Y:S01]  /*32b0*/  STS.64 [R149+0x10c0], R18 ;  /* 0x0010c01295007388 */ /* 0x000fe20000000a00 */
[----:B-1----:R-:W-:Y:S01]  /*32c0*/  IADD3 R13, R147, 0x12000, RZ ;  /* 0x00012000930d7810 */ /* 0x002fe20007ffe0ff */
[-C--:B------:R-:W-:Y:S02]  /*32d0*/  IMAD.WIDE R10, R11, R4.reuse, c[0x0][0x170] ;  /* 0x00005c000b0a7625 */ /* 0x080fe400078e0204 */
[----:B------:R-:W-:Y:S01]  /*32e0*/  STS.64 [R146+0x100], R160 ;  /* 0x000100a092007388 */ /* 0x000fe20000000a00 */
[----:B--2---:R-:W-:Y:S01]  /*32f0*/  IADD3 R15, R147, 0x1e000, RZ ;  /* 0x0001e000930f7810 */ /* 0x004fe20007ffe0ff */
[----:B------:R-:W-:Y:S01]  /*3300*/  IMAD.WIDE R12, R13, R4, c[0x0][0x170] ;  /* 0x00005c000d0c7625 */ /* 0x000fe200078e0204 */
[----:B------:R-:W-:Y:S01]  /*3310*/  LOP3.LUT R14, R2, 0xb0, RZ, 0xfc, !PT ;  /* 0x000000b0020e7812 */ /* 0x000fe200078efcff */
[----:B------:R-:W-:Y:S01]  /*3320*/  STS.64 [R149+0x1100], R162 ;  /* 0x001100a295007388 */ /* 0x000fe20000000a00 */
[----:B---3--:R-:W-:-:S03]  /*3330*/  IADD3 R17, R147, 0x24000, RZ ;  /* 0x0002400093117810 */ /* 0x008fc60007ffe0ff */
[----:B------:R-:W-:Y:S04]  /*3340*/  STS.64 [R146+0x140], R180 ;  /* 0x000140b492007388 */ /* 0x000fe80000000a00 */
[----:B------:R-:W-:Y:S04]  /*3350*/  STS.64 [R149+0x1140], R182 ;  /* 0x001140b695007388 */ /* 0x000fe80000000a00 */
[----:B------:R-:W-:Y:S04]  /*3360*/  STS.64 [R146+0x180], R176 ;  /* 0x000180b092007388 */ /* 0x000fe80000000a00 */
[----:B------:R-:W-:Y:S04]  /*3370*/  STS.64 [R149+0x1180], R178 ;  /* 0x001180b295007388 */ /* 0x000fe80000000a00 */
[----:B------:R-:W-:Y:S04]  /*3380*/  STS.64 [R146+0x1c0], R140 ;  /* 0x0001c08c92007388 */ /* 0x000fe80000000a00 */
[----:B------:R-:W-:Y:S04]  /*3390*/  STS.64 [R149+0x11c0], R142 ;  /* 0x0011c08e95007388 */ /* 0x000fe80000000a00 */
[----:B------:R-:W-:Y:S06]  /*33a0*/  BAR.SYNC.DEFER_BLOCKING 0x0 ;  /* 0x0000000000007b1d */ /* 0x000fec0000010000 */
[----:B------:R1:W-:Y:S01]  /*33b0*/  @P1 STG.E.128 [R6.64], R124 ;  /* 0x0000007c06001986 */ /* 0x0003e2000c101d0e */
[----:B------:R-:W-:-:S02]  /*33c0*/  ISETP.LT.AND P1, PT, R5, 0xe10, !P0 ;  /* 0x00000e100500780c */ /* 0x000fc40004721270 */
[C---:B------:R-:W-:Y:S01]  /*33d0*/  LOP3.LUT R5, R2.reuse, 0x38, RZ, 0xfc, !PT ;  /* 0x0000003802057812 */ /* 0x040fe200078efcff */
[----:B------:R2:W-:Y:S03]  /*33e0*/  @P6 STG.E.128 [R8.64], R120 ;  /* 0x0000007808006986 */ /* 0x0005e6000c101d0e */
[----:B------:R-:W-:Y:S01]  /*33f0*/  ISETP.LT.AND P6, PT, R5, 0xe10, !P0 ;  /* 0x00000e100500780c */ /* 0x000fe200047c1270 */
[----:B------:R3:W-:Y:S01]  /*3400*/  @P5 STG.E.128 [R10.64], R116 ;  /* 0x000000740a005986 */ /* 0x0007e2000c101d0e */
[----:B------:R-:W-:-:S03]  /*3410*/  LOP3.LUT R5, R2, 0x40, RZ, 0xfc, !PT ;  /* 0x0000004002057812 */ /* 0x000fc600078efcff */
[----:B------:R4:W-:Y:S01]  /*3420*/  @P4 STG.E.128 [R12.64], R72 ;  /* 0x000000480c004986 */ /* 0x0009e2000c101d0e */
[----:B------:R-:W-:Y:S02]  /*3430*/  ISETP.LT.AND P5, PT, R5, 0xe10, !P0 ;  /* 0x00000e100500780c */ /* 0x000fe400047a1270 */
[C---:B------:R-:W-:Y:S01]  /*3440*/  LOP3.LUT R5, R2.reuse, 0x48, RZ, 0xfc, !PT ;  /* 0x0000004802057812 */ /* 0x040fe200078efcff */
[----:B------:R-:W-:Y:S01]  /*3450*/  LDS.128 R56, [R137+0x5000] ;  /* 0x0050000089387984 */ /* 0x000fe20000000c00 */
[----:B-1----:R-:W-:Y:S02]  /*3460*/  IADD3 R7, R147, 0x18000, RZ ;  /* 0x0001800093077810 */ /* 0x002fe40007ffe0ff */
[----:B------:R-:W-:Y:S01]  /*3470*/  ISETP.LT.AND P4, PT, R5, 0xe10, !P0 ;  /* 0x00000e100500780c */ /* 0x000fe20004781270 */
[----:B------:R-:W-:Y:S01]  /*3480*/  LDS.128 R60, [R3+0x6000] ;  /* 0x00600000033c7984 */ /* 0x000fe20000000c00 */
[----:B------:R-:W-:Y:S01]  /*3490*/  LOP3.LUT R5, R2, 0x50, RZ, 0xfc, !PT ;  /* 0x0000005002057812 */ /* 0x000fe200078efcff */
[----:B------:R-:W-:-:S04]  /*34a0*/  IMAD.WIDE R6, R7, R4, c[0x0][0x170] ;  /* 0x00005c0007067625 */ /* 0x000fc800078e0204 */
[-C--:B--2---:R-:W-:Y:S01]  /*34b0*/  IMAD.WIDE R8, R15, R4.reuse, c[0x0][0x170] ;  /* 0x00005c000f087625 */ /* 0x084fe200078e0204 */
[----:B------:R1:W-:Y:S01]  /*34c0*/  @P3 STG.E.128 [R6.64], R32 ;  /* 0x0000002006003986 */ /* 0x0003e2000c101d0e */
[----:B------:R-:W-:Y:S02]  /*34d0*/  ISETP.LT.AND P3, PT, R5, 0xe10, !P0 ;  /* 0x00000e100500780c */ /* 0x000fe40004761270 */
[C---:B------:R-:W-:Y:S01]  /*34e0*/  LOP3.LUT R5, R2.reuse, 0x58, RZ, 0xfc, !PT ;  /* 0x0000005802057812 */ /* 0x040fe200078efcff */
[-C--:B---3--:R-:W-:Y:S01]  /*34f0*/  IMAD.WIDE R10, R17, R4.reuse, c[0x0][0x170] ;  /* 0x00005c00110a7625 */ /* 0x088fe200078e0204 */
[----:B------:R2:W-:Y:S01]  /*3500*/  @P2 STG.E.128 [R8.64], R28 ;  /* 0x0000001c08002986 */ /* 0x0005e2000c101d0e */
[----:B----4-:R-:W-:Y:S02]  /*3510*/  IADD3 R13, R147, 0x2a000, RZ ;  /* 0x0002a000930d7810 */ /* 0x010fe40007ffe0ff */
[----:B------:R-:W-:Y:S01]  /*3520*/  ISETP.LT.AND P2, PT, R5, 0xe10, !P0 ;  /* 0x00000e100500780c */ /* 0x000fe20004741270 */
[----:B------:R3:W-:Y:S01]  /*3530*/  @P1 STG.E.128 [R10.64], R24 ;  /* 0x000000180a001986 */ /* 0x0007e2000c101d0e */
[----:B------:R-:W-:Y:S01]  /*3540*/  LOP3.LUT R5, R2, 0x60, RZ, 0xfc, !PT ;  /* 0x0000006002057812 */ /* 0x000fe200078efcff */
[----:B------:R-:W-:Y:S01]  /*3550*/  IMAD.WIDE R12, R13, R4, c[0x0][0x170] ;  /* 0x00005c000d0c7625 */ /* 0x000fe200078e0204 */
[----:B------:R-:W-:Y:S01]  /*3560*/  IADD3 R15, R147, 0x30000, RZ ;  /* 0x00030000930f7810 */ /* 0x000fe20007ffe0ff */
[----:B------:R-:W-:Y:S01]  /*3570*/  LDS.128 R24, [R138+0x2000] ;  /* 0x002000008a187984 */ /* 0x000fe20000000c00 */
[----:B------:R-:W-:-:S02]  /*3580*/  ISETP.LT.AND P1, PT, R5, 0xe10, !P0 ;  /* 0x00000e100500780c */ /* 0x000fc40004721270 */
[C---:B------:R-:W-:Y:S01]  /*3590*/  LOP3.LUT R5, R2.reuse, 0x68, RZ, 0xfc, !PT ;  /* 0x0000006802057812 */ /* 0x040fe200078efcff */
[----:B------:R4:W-:Y:S01]  /*35a0*/  @P6 STG.E.128 [R12.64], R20 ;  /* 0x000000140c006986 */ /* 0x0009e2000c101d0e */
[----:B------:R-:W-:Y:S01]  /*35b0*/  IADD3 R17, R147, 0x36000, RZ ;  /* 0x0003600093117810 */ /* 0x000fe20007ffe0ff */
[-C--:B-1----:R-:W-:Y:S01]  /*35c0*/  IMAD.WIDE R6, R15, R4.reuse, c[0x0][0x170] ;  /* 0x00005c000f067625 */ /* 0x082fe200078e0204 */
[----:B------:R-:W-:Y:S01]  /*35d0*/  ISETP.LT.AND P6, PT, R5, 0xe10, !P0 ;  /* 0x00000e100500780c */ /* 0x000fe200047c1270 */
[----:B------:R-:W-:Y:S01]  /*35e0*/  LDS.128 R20, [R145+0x1000] ;  /* 0x0010000091147984 */ /* 0x000fe20000000c00 */
[----:B------:R-:W-:Y:S01]  /*35f0*/  LOP3.LUT R5, R2, 0x70, RZ, 0xfc, !PT ;  /* 0x0000007002057812 */ /* 0x000fe200078efcff */
[----:B--2---:R-:W-:Y:S01]  /*3600*/  IMAD.WIDE R8, R17, R4, c[0x0][0x170] ;  /* 0x00005c0011087625 */ /* 0x004fe200078e0204 */
[----:B------:R-:W-:Y:S01]  /*3610*/  IADD3 R15, R147, 0x42000, RZ ;  /* 0x00042000930f7810 */ /* 0x000fe20007ffe0ff */
[----:B------:R1:W-:Y:S01]  /*3620*/  @P5 STG.E.128 [R6.64], R112 ;  /* 0x0000007006005986 */ /* 0x0003e2000c101d0e */
[----:B------:R-:W-:-:S02]  /*3630*/  ISETP.LT.AND P5, PT, R5, 0xe10, !P0 ;  /* 0x00000e100500780c */ /* 0x000fc400047a1270 */
[C---:B---3--:R-:W-:Y:S01]  /*3640*/  IADD3 R11, R147.reuse, 0x3c000, RZ ;  /* 0x0003c000930b7810 */ /* 0x048fe20007ffe0ff */
[----:B------:R2:W-:Y:S01]  /*3650*/  @P4 STG.E.128 [R8.64], R108 ;  /* 0x0000006c08004986 */ /* 0x0005e2000c101d0e */
[C---:B------:R-:W-:Y:S02]  /*3660*/  LOP3.LUT R5, R2.reuse, 0x78, RZ, 0xfc, !PT ;  /* 0x0000007802057812 */ /* 0x040fe400078efcff */
[----:B------:R-:W-:Y:S01]  /*3670*/  IADD3 R17, R147, 0x48000, RZ ;  /* 0x0004800093117810 */ /* 0x000fe20007ffe0ff */
[-C--:B------:R-:W-:Y:S01]  /*3680*/  IMAD.WIDE R10, R11, R4.reuse, c[0x0][0x170] ;  /* 0x00005c000b0a7625 */ /* 0x080fe200078e0204 */
[----:B------:R-:W-:Y:S01]  /*3690*/  ISETP.LT.AND P4, PT, R5, 0xe10, !P0 ;  /* 0x00000e100500780c */ /* 0x000fe20004781270 */
[----:B------:R-:W-:Y:S01]  /*36a0*/  LDS.128 R28, [R136+0x3000] ;  /* 0x00300000881c7984 */ /* 0x000fe20000000c00 */
[----:B------:R-:W-:Y:S01]  /*36b0*/  LOP3.LUT R5, R2, 0x80, RZ, 0xfc, !PT ;  /* 0x0000008002057812 */ /* 0x000fe200078efcff */
[----:B----4-:R-:W-:Y:S01]  /*36c0*/  IMAD.WIDE R12, R15, R4, c[0x0][0x170] ;  /* 0x00005c000f0c7625 */ /* 0x010fe200078e0204 */
[----:B------:R-:W-:Y:S01]  /*36d0*/  IADD3 R15, R147, 0x54000, RZ ;  /* 0x00054000930f7810 */ /* 0x000fe20007ffe0ff */
[----:B------:R3:W-:Y:S01]  /*36e0*/  @P3 STG.E.128 [R10.64], R96 ;  /* 0x000000600a003986 */ /* 0x0007e2000c101d0e */
[----:B------:R-:W-:-:S02]  /*36f0*/  ISETP.LT.AND P3, PT, R5, 0xe10, !P0 ;  /* 0x00000e100500780c */ /* 0x000fc40004761270 */
[C---:B------:R-:W-:Y:S01]  /*3700*/  LOP3.LUT R5, R2.reuse, 0x88, RZ, 0xfc, !PT ;  /* 0x0000008802057812 */ /* 0x040fe200078efcff */
[-C--:B-1----:R-:W-:Y:S01]  /*3710*/  IMAD.WIDE R6, R17, R4.reuse, c[0x0][0x170] ;  /* 0x00005c0011067625 */ /* 0x082fe200078e0204 */
[----:B------:R1:W-:Y:S01]  /*3720*/  @P2 STG.E.128 [R12.64], R92 ;  /* 0x0000005c0c002986 */ /* 0x0003e2000c101d0e */
[C---:B------:R-:W-:Y:S02]  /*3730*/  IADD3 R17, R147.reuse, 0x5a000, RZ ;  /* 0x0005a00093117810 */ /* 0x040fe40007ffe0ff */
[----:B--2---:R-:W-:Y:S01]  /*3740*/  IADD3 R9, R147, 0x4e000, RZ ;  /* 0x0004e00093097810 */ /* 0x004fe20007ffe0ff */
[----:B------:R2:W-:Y:S01]  /*3750*/  @P1 STG.E.128 [R6.64], R88 ;  /* 0x0000005806001986 */ /* 0x0005e2000c101d0e */
[----:B------:R-:W-:Y:S02]  /*3760*/  ISETP.LT.AND P2, PT, R5, 0xe10, !P0 ;  /* 0x00000e100500780c */ /* 0x000fe40004741270 */
[----:B------:R-:W-:Y:S01]  /*3770*/  LOP3.LUT R5, R2, 0x90, RZ, 0xfc, !PT ;  /* 0x0000009002057812 */ /* 0x000fe200078efcff */
[----:B------:R-:W-:Y:S01]  /*3780*/  IMAD.WIDE R8, R9, R4, c[0x0][0x170] ;  /* 0x00005c0009087625 */ /* 0x000fe200078e0204 */
[----:B------:R-:W-:Y:S01]  /*3790*/  LDS.128 R32, [R139+0x4000] ;  /* 0x004000008b207984 */ /* 0x000fe20000000c00 */
[----:B------:R-:W-:-:S02]  /*37a0*/  IADD3 R3, R147, 0x96000, RZ ;  /* 0x0009600093037810 */ /* 0x000fc40007ffe0ff */
[----:B------:R-:W-:Y:S01]  /*37b0*/  ISETP.LT.AND P1, PT, R5, 0xe10, !P0 ;  /* 0x00000e100500780c */ /* 0x000fe20004721270 */
[-C--:B---3--:R-:W-:Y:S01]  /*37c0*/  IMAD.WIDE R10, R15, R4.reuse, c[0x0][0x170] ;  /* 0x00005c000f0a7625 */ /* 0x088fe200078e0204 */
[C---:B------:R-:W-:Y:S01]  /*37d0*/  LOP3.LUT R5, R2.reuse, 0x98, RZ, 0xfc, !PT ;  /* 0x0000009802057812 */ /* 0x040fe200078efcff */
[----:B------:R3:W-:Y:S01]  /*37e0*/  @P6 STG.E.128 [R8.64], R84 ;  /* 0x0000005408006986 */ /* 0x0007e2000c101d0e */
[----:B------:R-:W-:Y:S02]  /*37f0*/  IADD3 R15, R147, 0x66000, RZ ;  /* 0x00066000930f7810 */ /* 0x000fe40007ffe0ff */
[----:B------:R-:W-:Y:S01]  /*3800*/  ISETP.LT.AND P6, PT, R5, 0xe10, !P0 ;  /* 0x00000e100500780c */ /* 0x000fe200047c1270 */
[----:B-1----:R-:W-:Y:S01]  /*3810*/  IMAD.WIDE R12, R17, R4, c[0x0][0x170] ;  /* 0x00005c00110c7625 */ /* 0x002fe200078e0204 */
[----:B------:R-:W-:Y:S01]  /*3820*/  LOP3.LUT R5, R2, 0xa0, RZ, 0xfc, !PT ;  /* 0x000000a002057812 */ /* 0x000fe200078efcff */
[----:B------:R1:W-:Y:S01]  /*3830*/  @P5 STG.E.128 [R10.64], R80 ;  /* 0x000000500a005986 */ /* 0x0003e2000c101d0e */
[----:B--2---:R-:W-:-:S02]  /*3840*/  IADD3 R7, R147, 0x60000, RZ ;  /* 0x0006000093077810 */ /* 0x004fc40007ffe0ff */
[----:B------:R-:W-:Y:S01]  /*3850*/  ISETP.LT.AND P5, PT, R5, 0xe10, !P0 ;  /* 0x00000e100500780c */ /* 0x000fe200047a1270 */
[----:B------:R-:W2:Y:S01]  /*3860*/  LDS.128 R16, [R144] ;  /* 0x0000000090107984 */ /* 0x000ea20000000c00 */
[C---:B------:R-:W-:Y:S01]  /*3870*/  LOP3.LUT R5, R2.reuse, 0xa8, RZ, 0xfc, !PT ;  /* 0x000000a802057812 */ /* 0x040fe200078efcff */
[-C--:B------:R-:W-:Y:S02]  /*3880*/  IMAD.WIDE R6, R7, R4.reuse, c[0x0][0x170] ;  /* 0x00005c0007067625 */ /* 0x080fe400078e0204 */
[----:B------:R4:W-:Y:S01]  /*3890*/  @P4 STG.E.128 [R12.64], R76 ;  /* 0x0000004c0c004986 */ /* 0x0009e2000c101d0e */
[----:B------:R-:W-:Y:S02]  /*38a0*/  ISETP.LT.AND P4, PT, R5, 0xe10, !P0 ;  /* 0x00000e100500780c */ /* 0x000fe40004781270 */
[----:B------:R-:W-:Y:S01]  /*38b0*/  LOP3.LUT R5, R2, 0xb8, RZ, 0xfc, !PT ;  /* 0x000000b802057812 */ /* 0x000fe200078efcff */
[----:B---3--:R-:W-:Y:S01]  /*38c0*/  IMAD.WIDE R8, R15, R4, c[0x0][0x170] ;  /* 0x00005c000f087625 */ /* 0x008fe200078e0204 */
[----:B------:R3:W-:Y:S01]  /*38d0*/  @P3 STG.E.128 [R6.64], R104 ;  /* 0x0000006806003986 */ /* 0x0007e2000c101d0e */
[----:B------:R-:W-:-:S02]  /*38e0*/  ISETP.LT.AND P3, PT, R14, 0xe10, !P0 ;  /* 0x00000e100e00780c */ /* 0x000fc40004761270 */
[----:B------:R-:W-:Y:S01]  /*38f0*/  LOP3.LUT R14, R2, 0xe8, RZ, 0xfc, !PT ;  /* 0x000000e8020e7812 */ /* 0x000fe200078efcff */
[----:B------:R3:W-:Y:S01]  /*3900*/  @P2 STG.E.128 [R8.64], R100 ;  /* 0x0000006408002986 */ /* 0x0007e2000c101d0e */
[----:B------:R-:W-:Y:S02]  /*3910*/  ISETP.LT.AND P2, PT, R5, 0xe10, !P0 ;  /* 0x00000e100500780c */ /* 0x000fe40004741270 */
[C---:B-1----:R-:W-:Y:S02]  /*3920*/  IADD3 R11, R147.reuse, 0x6c000, RZ ;  /* 0x0006c000930b7810 */ /* 0x042fe40007ffe0ff */
[C---:B------:R-:W-:Y:S02]  /*3930*/  IADD3 R5, R147.reuse, 0x72000, RZ ;  /* 0x0007200093057810 */ /* 0x040fe40007ffe0ff */
[----:B------:R-:W-:Y:S01]  /*3940*/  IADD3 R15, R147, 0xb4000, RZ ;  /* 0x000b4000930f7810 */ /* 0x000fe20007ffe0ff */
[----:B------:R-:W-:Y:S01]  /*3950*/  IMAD.WIDE R10, R11, R4, c[0x0][0x170] ;  /* 0x00005c000b0a7625 */ /* 0x000fe200078e0204 */
[----:B----4-:R-:W-:-:S02]  /*3960*/  IADD3 R13, R147, 0x78000, RZ ;  /* 0x00078000930d7810 */ /* 0x010fc40007ffe0ff */
[C---:B------:R-:W-:Y:S02]  /*3970*/  LOP3.LUT R12, R2.reuse, 0xc0, RZ, 0xfc, !PT ;  /* 0x000000c0020c7812 */ /* 0x040fe400078efcff */
[----:B------:R1:W-:Y:S01]  /*3980*/  @P1 STG.E.128 [R10.64], R68 ;  /* 0x000000440a001986 */ /* 0x0003e2000c101d0e */
[-C--:B---3--:R-:W-:Y:S01]  /*3990*/  IMAD.WIDE R6, R5, R4.reuse, c[0x0][0x170] ;  /* 0x00005c0005067625 */ /* 0x088fe200078e0204 */
[----:B------:R-:W-:Y:S02]  /*39a0*/  LOP3.LUT R5, R2, 0xc8, RZ, 0xfc, !PT ;  /* 0x000000c802057812 */ /* 0x000fe400078efcff */
[----:B------:R-:W-:Y:S01]  /*39b0*/  ISETP.LT.AND P1, PT, R12, 0xe10, !P0 ;  /* 0x00000e100c00780c */ /* 0x000fe20004721270 */
[----:B------:R-:W-:Y:S01]  /*39c0*/  IMAD.WIDE R8, R13, R4, c[0x0][0x170] ;  /* 0x00005c000d087625 */ /* 0x000fe200078e0204 */
[----:B------:R-:W-:Y:S01]  /*39d0*/  IADD3 R13, R147, 0x7e000, RZ ;  /* 0x0007e000930d7810 */ /* 0x000fe20007ffe0ff */
[----:B------:R3:W-:Y:S01]  /*39e0*/  @P6 STG.E.128 [R6.64], R52 ;  /* 0x0000003406006986 */ /* 0x0007e2000c101d0e */
[----:B------:R-:W-:-:S02]  /*39f0*/  ISETP.LT.AND P6, PT, R5, 0xe10, !P0 ;  /* 0x00000e100500780c */ /* 0x000fc400047c1270 */
[C---:B------:R-:W-:Y:S01]  /*3a00*/  LOP3.LUT R5, R2.reuse, 0xd0, RZ, 0xfc, !PT ;  /* 0x000000d002057812 */ /* 0x040fe200078efcff */
[----:B------:R4:W-:Y:S01]  /*3a10*/  @P5 STG.E.128 [R8.64], R48 ;  /* 0x0000003008005986 */ /* 0x0009e2000c101d0e */
[C---:B------:R-:W-:Y:S02]  /*3a20*/  LOP3.LUT R12, R2.reuse, 0xd8, RZ, 0xfc, !PT ;  /* 0x000000d8020c7812 */ /* 0x040fe400078efcff */
[----:B------:R-:W-:Y:S02]  /*3a30*/  ISETP.LT.AND P5, PT, R5, 0xe10, !P0 ;  /* 0x00000e100500780c */ /* 0x000fe400047a1270 */
[----:B------:R-:W-:Y:S02]  /*3a40*/  LOP3.LUT R5, R2, 0xe0, RZ, 0xfc, !PT ;  /* 0x000000e002057812 */ /* 0x000fe400078efcff */
[----:B-1----:R-:W-:Y:S01]  /*3a50*/  IADD3 R11, R147, 0x84000, RZ ;  /* 0x00084000930b7810 */ /* 0x002fe20007ffe0ff */
[----:B---3--:R-:W-:Y:S01]  /*3a60*/  IMAD.WIDE R6, R13, R4, c[0x0][0x170] ;  /* 0x00005c000d067625 */ /* 0x008fe200078e0204 */
[----:B------:R-:W-:-:S03]  /*3a70*/  IADD3 R13, R147, 0x8a000, RZ ;  /* 0x0008a000930d7810 */ /* 0x000fc60007ffe0ff */
[-C--:B----4-:R-:W-:Y:S01]  /*3a80*/  IMAD.WIDE R8, R11, R4.reuse, c[0x0][0x170] ;  /* 0x00005c000b087625 */ /* 0x090fe200078e0204 */
[----:B------:R1:W-:Y:S01]  /*3a90*/  @P4 STG.E.128 [R6.64], R44 ;  /* 0x0000002c06004986 */ /* 0x0003e2000c101d0e */
[----:B------:R-:W-:Y:S02]  /*3aa0*/  ISETP.LT.AND P4, PT, R12, 0xe10, !P0 ;  /* 0x00000e100c00780c */ /* 0x000fe40004781270 */
[-C--:B------:R-:W-:Y:S01]  /*3ab0*/  IMAD.WIDE R10, R13, R4.reuse, c[0x0][0x170] ;  /* 0x00005c000d0a7625 */ /* 0x080fe200078e0204 */
[----:B------:R-:W-:Y:S01]  /*3ac0*/  IADD3 R13, R147, 0x90000, RZ ;  /* 0x00090000930d7810 */ /* 0x000fe20007ffe0ff */
[----:B------:R3:W-:Y:S01]  /*3ad0*/  @P3 STG.E.128 [R8.64], R36 ;  /* 0x0000002408003986 */ /* 0x0007e2000c101d0e */
[----:B------:R-:W-:Y:S02]  /*3ae0*/  ISETP.LT.AND P3, PT, R5, 0xe10, !P0 ;  /* 0x00000e100500780c */ /* 0x000fe40004761270 */
[----:B------:R-:W-:Y:S01]  /*3af0*/  LOP3.LUT R5, R2, 0xf8, RZ, 0xfc, !PT ;  /* 0x000000f802057812 */ /* 0x000fe200078efcff */
[----:B------:R-:W-:Y:S01]  /*3b00*/  IMAD.WIDE R12, R13, R4, c[0x0][0x170] ;  /* 0x00005c000d0c7625 */ /* 0x000fe200078e0204 */
[----:B------:R4:W-:Y:S01]  /*3b10*/  @P2 STG.E.128 [R10.64], R40 ;  /* 0x000000280a002986 */ /* 0x0009e2000c101d0e */
[----:B------:R-:W-:-:S02]  /*3b20*/  ISETP.LT.AND P2, PT, R14, 0xe10, !P0 ;  /* 0x00000e100e00780c */ /* 0x000fc40004741270 */
[-C--:B------:R-:W-:Y:S01]  /*3b30*/  IMAD.WIDE R14, R15, R4.reuse, c[0x0][0x170] ;  /* 0x00005c000f0e7625 */ /* 0x080fe200078e0204 */
[----:B--2---:R2:W-:Y:S01]  /*3b40*/  @P1 STG.E.128 [R12.64], R16 ;  /* 0x000000100c001986 */ /* 0x0045e2000c101d0e */
[----:B-1----:R-:W-:Y:S02]  /*3b50*/  LOP3.LUT R6, R2, 0xf0, RZ, 0xfc, !PT ;  /* 0x000000f002067812 */ /* 0x002fe400078efcff */
[-C--:B------:R-:W-:Y:S01]  /*3b60*/  IMAD.WIDE R2, R3, R4.reuse, c[0x0][0x170] ;  /* 0x00005c0003027625 */ /* 0x080fe200078e0204 */
[C---:B------:R-:W-:Y:S02]  /*3b70*/  IADD3 R7, R147.reuse, 0x9c000, RZ ;  /* 0x0009c00093077810 */ /* 0x040fe40007ffe0ff */
[----:B------:R-:W-:Y:S02]  /*3b80*/  ISETP.LT.AND P1, PT, R6, 0xe10, !P0 ;  /* 0x00000e100600780c */ /* 0x000fe40004721270 */
[----:B---3--:R-:W-:Y:S01]  /*3b90*/  IADD3 R9, R147, 0xa2000, RZ ;  /* 0x000a200093097810 */ /* 0x008fe20007ffe0ff */
[-C--:B------:R-:W-:Y:S01]  /*3ba0*/  IMAD.WIDE R6, R7, R4.reuse, c[0x0][0x170] ;  /* 0x00005c0007067625 */ /* 0x080fe200078e0204 */
[----:B------:R-:W-:Y:S01]  /*3bb0*/  ISETP.LT.AND P0, PT, R5, 0xe10, !P0 ;  /* 0x00000e100500780c */ /* 0x000fe20004701270 */
[----:B------:R1:W-:Y:S01]  /*3bc0*/  @P6 STG.E.128 [R2.64], R20 ;  /* 0x0000001402006986 */ /* 0x0003e2000c101d0e */
[----:B----4-:R-:W-:Y:S01]  /*3bd0*/  IADD3 R11, R147, 0xa8000, RZ ;  /* 0x000a8000930b7810 */ /* 0x010fe20007ffe0ff */
[-C--:B------:R-:W-:Y:S01]  /*3be0*/  IMAD.WIDE R8, R9, R4.reuse, c[0x0][0x170] ;  /* 0x00005c0009087625 */ /* 0x080fe200078e0204 */
[----:B------:R-:W-:Y:S01]  /*3bf0*/  IADD3 R5, R147, 0xae000, RZ ;  /* 0x000ae00093057810 */ /* 0x000fe20007ffe0ff */
[----:B------:R1:W-:Y:S02]  /*3c00*/  @P5 STG.E.128 [R6.64], R24 ;  /* 0x0000001806005986 */ /* 0x0003e4000c101d0e */
[----:B------:R-:W-:-:S02]  /*3c10*/  IMAD.WIDE R10, R11, R4, c[0x0][0x170] ;  /* 0x00005c000b0a7625 */ /* 0x000fc400078e0204 */
[----:B------:R1:W-:Y:S02]  /*3c20*/  @P4 STG.E.128 [R8.64], R28 ;  /* 0x0000001c08004986 */ /* 0x0003e4000c101d0e */
[----:B--2---:R-:W-:Y:S02]  /*3c30*/  IMAD.WIDE R12, R5, R4, c[0x0][0x170] ;  /* 0x00005c00050c7625 */ /* 0x004fe400078e0204 */
[----:B------:R1:W-:Y:S04]  /*3c40*/  @P3 STG.E.128 [R10.64], R32 ;  /* 0x000000200a003986 */ /* 0x0003e8000c101d0e */
[----:B------:R1:W-:Y:S04]  /*3c50*/  @P2 STG.E.128 [R12.64], R56 ;  /* 0x000000380c002986 */ /* 0x0003e8000c101d0e */
[----:B------:R1:W-:Y:S01]  /*3c60*/  @P1 STG.E.128 [R14.64], R60 ;  /* 0x0000003c0e001986 */ /* 0x0003e2000c101d0e */
[----:B------:R-:W-:Y:S05]  /*3c70*/  @!P0 EXIT ;  /* 0x000000000000894d */ /* 0x000fea0003800000 */
[----:B-1----:R-:W1:Y:S01]  /*3c80*/  LDS.128 R8, [R0+0x7000] ;  /* 0x0070000000087984 */ /* 0x002e620000000c00 */
[----:B------:R-:W-:-:S05]  /*3c90*/  IADD3 R5, R147, 0xba000, RZ ;  /* 0x000ba00093057810 */ /* 0x000fca0007ffe0ff */
[----:B------:R-:W-:-:S05]  /*3ca0*/  IMAD.WIDE R4, R5, R4, c[0x0][0x170] ;  /* 0x00005c0005047625 */ /* 0x000fca00078e0204 */
[----:B-1----:R-:W-:Y:S01]  /*3cb0*/  STG.E.128 [R4.64], R8 ;  /* 0x0000000804007986 */ /* 0x002fe2000c101d0e */
[----:B------:R-:W-:Y:S05]  /*3cc0*/  EXIT ;  /* 0x000000000000794d */ /* 0x000fea0003800000 */
.L_x_1:
[----:B------:R-:W-:-:S00]  /*3cd0*/  BRA `(.L_x_1) ;  /* 0xfffffff000007947 */ /* 0x000fc0000383ffff */
[----:B------:R-:W-:-:S00]  /*3ce0*/  NOP ;  /* 0x0000000000007918 */ /* 0x000fc00000000000 */
        /* <DEDUP_REMOVED lines=9> */
.L_x_2:


//--------------------- .nv.shared.triton_mm      --------------------------
	.section	.nv.shared.triton_mm,"aw",@nobits
	.sectionflags	@""
	.align	16
